//
// Generated by NVIDIA NVVM Compiler
//
// Compiler Build ID: CL-36424714
// Cuda compilation tools, release 13.0, V13.0.88
// Based on NVVM 20.0.0
//

.version 9.0
.target sm_100
.address_size 64

	// .globl	_Z14fdk_kernel_3DWPfiiiifffffy
.const .align 4 .b8 fdkConst[36];

.visible .entry _Z14fdk_kernel_3DWPfiiiifffffy(
	.param .u64 .ptr .align 1 _Z14fdk_kernel_3DWPfiiiifffffy_param_0,
	.param .u32 _Z14fdk_kernel_3DWPfiiiifffffy_param_1,
	.param .u32 _Z14fdk_kernel_3DWPfiiiifffffy_param_2,
	.param .u32 _Z14fdk_kernel_3DWPfiiiifffffy_param_3,
	.param .u32 _Z14fdk_kernel_3DWPfiiiifffffy_param_4,
	.param .f32 _Z14fdk_kernel_3DWPfiiiifffffy_param_5,
	.param .f32 _Z14fdk_kernel_3DWPfiiiifffffy_param_6,
	.param .f32 _Z14fdk_kernel_3DWPfiiiifffffy_param_7,
	.param .f32 _Z14fdk_kernel_3DWPfiiiifffffy_param_8,
	.param .f32 _Z14fdk_kernel_3DWPfiiiifffffy_param_9,
	.param .u64 _Z14fdk_kernel_3DWPfiiiifffffy_param_10
)
{
	.reg .pred 	%p<11>;
	.reg .b32 	%r<45>;
	.reg .b32 	%f<214>;
	.reg .b64 	%rd<6>;

	ld.param.u64 	%rd1, [_Z14fdk_kernel_3DWPfiiiifffffy_param_0];
	ld.param.u32 	%r14, [_Z14fdk_kernel_3DWPfiiiifffffy_param_1];
	ld.param.u32 	%r15, [_Z14fdk_kernel_3DWPfiiiifffffy_param_2];
	ld.param.u32 	%r16, [_Z14fdk_kernel_3DWPfiiiifffffy_param_3];
	ld.param.u32 	%r17, [_Z14fdk_kernel_3DWPfiiiifffffy_param_4];
	ld.param.f32 	%f20, [_Z14fdk_kernel_3DWPfiiiifffffy_param_5];
	ld.param.f32 	%f21, [_Z14fdk_kernel_3DWPfiiiifffffy_param_6];
	ld.param.f32 	%f22, [_Z14fdk_kernel_3DWPfiiiifffffy_param_7];
	ld.param.f32 	%f23, [_Z14fdk_kernel_3DWPfiiiifffffy_param_8];
	ld.param.f32 	%f24, [_Z14fdk_kernel_3DWPfiiiifffffy_param_9];
	ld.param.u64 	%rd2, [_Z14fdk_kernel_3DWPfiiiifffffy_param_10];
	mov.u32 	%r19, %tid.x;
	mov.u32 	%r20, %ctaid.x;
	mov.u32 	%r21, %ntid.x;
	mad.lo.s32 	%r1, %r20, %r21, %r19;
	mov.u32 	%r22, %tid.y;
	mov.u32 	%r23, %ctaid.y;
	mov.u32 	%r24, %ntid.y;
	mad.lo.s32 	%r25, %r23, %r24, %r22;
	setp.ge.s32 	%p1, %r1, %r16;
	setp.ge.s32 	%p2, %r25, %r17;
	or.pred  	%p3, %p1, %p2;
	@%p3 bra 	$L__BB0_11;
	ld.const.u32 	%r3, [fdkConst+12];
	setp.lt.s32 	%p4, %r3, 1;
	mov.f32 	%f213, 0f00000000;
	@%p4 bra 	$L__BB0_10;
	ld.const.f32 	%f1, [fdkConst+16];
	mul.lo.s32 	%r4, %r3, %r15;
	sub.f32 	%f28, %f22, %f20;
	sub.f32 	%f29, %f23, %f21;
	ld.const.f32 	%f2, [fdkConst+24];
	ld.const.f32 	%f3, [fdkConst+20];
	cvt.rn.f32.s32 	%f30, %r1;
	ld.const.f32 	%f31, [fdkConst+28];
	sub.f32 	%f32, %f30, %f31;
	add.f32 	%f4, %f28, %f32;
	ld.const.f32 	%f33, [fdkConst+32];
	cvt.rn.f32.s32 	%f34, %r14;
	sub.f32 	%f35, %f33, %f34;
	sub.f32 	%f36, %f35, %f29;
	cvt.rn.f32.u32 	%f37, %r25;
	sub.f32 	%f38, %f37, %f31;
	add.f32 	%f5, %f24, %f38;
	neg.f32 	%f6, %f4;
	mul.rn.f32 	%f7, %f2, %f36;
	add.f32 	%f8, %f31, 0f3F000000;
	add.f32 	%f9, %f33, 0f3F000000;
	mul.f32 	%f10, %f2, %f2;
	and.b32  	%r5, %r3, 3;
	setp.lt.u32 	%p5, %r3, 4;
	mov.f32 	%f213, 0f00000000;
	mov.b32 	%r44, 0;
	@%p5 bra 	$L__BB0_5;
	and.b32  	%r44, %r3, 2147483644;
	mov.f32 	%f213, 0f00000000;
	mov.b32 	%r42, 1;
	mov.u32 	%r41, %r4;
$L__BB0_4:
	.pragma "nounroll";
	add.s32 	%r28, %r42, -1;
	cvt.rn.f32.s32 	%f40, %r41;
	mul.f32 	%f41, %f1, %f40;
	sin.approx.f32 	%f42, %f41;
	cos.approx.f32 	%f43, %f41;
	mul.f32 	%f44, %f42, %f5;
	fma.rn.f32 	%f45, %f4, %f43, %f44;
	mul.f32 	%f46, %f5, %f43;
	fma.rn.f32 	%f47, %f6, %f42, %f46;
	neg.f32 	%f48, %f47;
	fma.rn.f32 	%f49, %f48, %f3, %f2;
	mul.rn.f32 	%f50, %f2, %f45;
	div.rn.f32 	%f51, %f50, %f49;
	div.rn.f32 	%f52, %f7, %f49;
	sub.f32 	%f53, %f8, %f51;
	sub.f32 	%f54, %f9, %f52;
	add.f32 	%f55, %f20, %f53;
	add.f32 	%f56, %f21, %f54;
	tex.a2d.v4.f32.f32 	{%f57, %f58, %f59, %f60}, [%rd2, {%r28, %f55, %f56, %f56}];
	mul.f32 	%f61, %f49, %f49;
	div.rn.f32 	%f62, %f10, %f61;
	fma.rn.f32 	%f63, %f57, %f62, %f213;
	add.s32 	%r29, %r41, 1;
	cvt.rn.f32.s32 	%f64, %r29;
	mul.f32 	%f65, %f1, %f64;
	sin.approx.f32 	%f66, %f65;
	cos.approx.f32 	%f67, %f65;
	mul.f32 	%f68, %f66, %f5;
	fma.rn.f32 	%f69, %f4, %f67, %f68;
	mul.f32 	%f70, %f5, %f67;
	fma.rn.f32 	%f71, %f6, %f66, %f70;
	neg.f32 	%f72, %f71;
	fma.rn.f32 	%f73, %f72, %f3, %f2;
	mul.rn.f32 	%f74, %f2, %f69;
	div.rn.f32 	%f75, %f74, %f73;
	div.rn.f32 	%f76, %f7, %f73;
	sub.f32 	%f77, %f8, %f75;
	sub.f32 	%f78, %f9, %f76;
	mul.f32 	%f79, %f73, %f73;
	div.rn.f32 	%f80, %f10, %f79;
	add.f32 	%f81, %f20, %f77;
	add.f32 	%f82, %f21, %f78;
	tex.a2d.v4.f32.f32 	{%f83, %f84, %f85, %f86}, [%rd2, {%r42, %f81, %f82, %f82}];
	fma.rn.f32 	%f87, %f83, %f80, %f63;
	add.s32 	%r30, %r41, 2;
	cvt.rn.f32.s32 	%f88, %r30;
	mul.f32 	%f89, %f1, %f88;
	sin.approx.f32 	%f90, %f89;
	cos.approx.f32 	%f91, %f89;
	mul.f32 	%f92, %f90, %f5;
	fma.rn.f32 	%f93, %f4, %f91, %f92;
	mul.f32 	%f94, %f5, %f91;
	fma.rn.f32 	%f95, %f6, %f90, %f94;
	neg.f32 	%f96, %f95;
	fma.rn.f32 	%f97, %f96, %f3, %f2;
	mul.rn.f32 	%f98, %f2, %f93;
	div.rn.f32 	%f99, %f98, %f97;
	div.rn.f32 	%f100, %f7, %f97;
	sub.f32 	%f101, %f8, %f99;
	sub.f32 	%f102, %f9, %f100;
	mul.f32 	%f103, %f97, %f97;
	div.rn.f32 	%f104, %f10, %f103;
	add.f32 	%f105, %f20, %f101;
	add.f32 	%f106, %f21, %f102;
	add.s32 	%r31, %r42, 1;
	tex.a2d.v4.f32.f32 	{%f107, %f108, %f109, %f110}, [%rd2, {%r31, %f105, %f106, %f106}];
	fma.rn.f32 	%f111, %f107, %f104, %f87;
	add.s32 	%r32, %r41, 3;
	cvt.rn.f32.s32 	%f112, %r32;
	mul.f32 	%f113, %f1, %f112;
	sin.approx.f32 	%f114, %f113;
	cos.approx.f32 	%f115, %f113;
	mul.f32 	%f116, %f114, %f5;
	fma.rn.f32 	%f117, %f4, %f115, %f116;
	mul.f32 	%f118, %f5, %f115;
	fma.rn.f32 	%f119, %f6, %f114, %f118;
	neg.f32 	%f120, %f119;
	fma.rn.f32 	%f121, %f120, %f3, %f2;
	mul.rn.f32 	%f122, %f2, %f117;
	div.rn.f32 	%f123, %f122, %f121;
	div.rn.f32 	%f124, %f7, %f121;
	sub.f32 	%f125, %f8, %f123;
	sub.f32 	%f126, %f9, %f124;
	mul.f32 	%f127, %f121, %f121;
	div.rn.f32 	%f128, %f10, %f127;
	add.f32 	%f129, %f20, %f125;
	add.f32 	%f130, %f21, %f126;
	add.s32 	%r33, %r42, 2;
	tex.a2d.v4.f32.f32 	{%f131, %f132, %f133, %f134}, [%rd2, {%r33, %f129, %f130, %f130}];
	fma.rn.f32 	%f213, %f131, %f128, %f111;
	add.s32 	%r9, %r42, 4;
	add.s32 	%r41, %r41, 4;
	add.s32 	%r34, %r42, 3;
	setp.ne.s32 	%p6, %r34, %r44;
	mov.u32 	%r42, %r9;
	@%p6 bra 	$L__BB0_4;
$L__BB0_5:
	setp.eq.s32 	%p7, %r5, 0;
	@%p7 bra 	$L__BB0_10;
	setp.eq.s32 	%p8, %r5, 1;
	@%p8 bra 	$L__BB0_8;
	add.s32 	%r35, %r4, %r44;
	cvt.rn.f32.s32 	%f136, %r35;
	mul.f32 	%f137, %f1, %f136;
	sin.approx.f32 	%f138, %f137;
	cos.approx.f32 	%f139, %f137;
	mul.f32 	%f140, %f138, %f5;
	fma.rn.f32 	%f141, %f4, %f139, %f140;
	mul.f32 	%f142, %f5, %f139;
	fma.rn.f32 	%f143, %f6, %f138, %f142;
	neg.f32 	%f144, %f143;
	fma.rn.f32 	%f145, %f144, %f3, %f2;
	mul.rn.f32 	%f146, %f2, %f141;
	div.rn.f32 	%f147, %f146, %f145;
	div.rn.f32 	%f148, %f7, %f145;
	sub.f32 	%f149, %f8, %f147;
	sub.f32 	%f150, %f9, %f148;
	add.f32 	%f151, %f20, %f149;
	add.f32 	%f152, %f21, %f150;
	tex.a2d.v4.f32.f32 	{%f153, %f154, %f155, %f156}, [%rd2, {%r44, %f151, %f152, %f152}];
	mul.f32 	%f157, %f145, %f145;
	div.rn.f32 	%f158, %f10, %f157;
	fma.rn.f32 	%f159, %f153, %f158, %f213;
	add.s32 	%r36, %r44, 1;
	add.s32 	%r37, %r35, 1;
	cvt.rn.f32.s32 	%f160, %r37;
	mul.f32 	%f161, %f1, %f160;
	sin.approx.f32 	%f162, %f161;
	cos.approx.f32 	%f163, %f161;
	mul.f32 	%f164, %f162, %f5;
	fma.rn.f32 	%f165, %f4, %f163, %f164;
	mul.f32 	%f166, %f5, %f163;
	fma.rn.f32 	%f167, %f6, %f162, %f166;
	neg.f32 	%f168, %f167;
	fma.rn.f32 	%f169, %f168, %f3, %f2;
	mul.rn.f32 	%f170, %f2, %f165;
	div.rn.f32 	%f171, %f170, %f169;
	div.rn.f32 	%f172, %f7, %f169;
	sub.f32 	%f173, %f8, %f171;
	sub.f32 	%f174, %f9, %f172;
	mul.f32 	%f175, %f169, %f169;
	div.rn.f32 	%f176, %f10, %f175;
	add.f32 	%f177, %f20, %f173;
	add.f32 	%f178, %f21, %f174;
	tex.a2d.v4.f32.f32 	{%f179, %f180, %f181, %f182}, [%rd2, {%r36, %f177, %f178, %f178}];
	fma.rn.f32 	%f213, %f179, %f176, %f159;
	add.s32 	%r44, %r44, 2;
$L__BB0_8:
	and.b32  	%r38, %r3, 1;
	setp.eq.b32 	%p9, %r38, 1;
	not.pred 	%p10, %p9;
	@%p10 bra 	$L__BB0_10;
	add.s32 	%r39, %r4, %r44;
	cvt.rn.f32.s32 	%f183, %r39;
	mul.f32 	%f184, %f1, %f183;
	sin.approx.f32 	%f185, %f184;
	cos.approx.f32 	%f186, %f184;
	mul.f32 	%f187, %f185, %f5;
	fma.rn.f32 	%f188, %f4, %f186, %f187;
	mul.f32 	%f189, %f5, %f186;
	fma.rn.f32 	%f190, %f6, %f185, %f189;
	neg.f32 	%f191, %f190;
	fma.rn.f32 	%f192, %f191, %f3, %f2;
	mul.rn.f32 	%f193, %f2, %f188;
	div.rn.f32 	%f194, %f193, %f192;
	div.rn.f32 	%f195, %f7, %f192;
	sub.f32 	%f196, %f8, %f194;
	sub.f32 	%f197, %f9, %f195;
	mul.f32 	%f198, %f192, %f192;
	div.rn.f32 	%f199, %f10, %f198;
	add.f32 	%f200, %f20, %f196;
	add.f32 	%f201, %f21, %f197;
	tex.a2d.v4.f32.f32 	{%f202, %f203, %f204, %f205}, [%rd2, {%r44, %f200, %f201, %f201}];
	fma.rn.f32 	%f213, %f202, %f199, %f213;
$L__BB0_10:
	mad.lo.s32 	%r40, %r16, %r25, %r1;
	cvta.to.global.u64 	%rd3, %rd1;
	mul.wide.s32 	%rd4, %r40, 4;
	add.s64 	%rd5, %rd3, %rd4;
	ld.global.f32 	%f206, [%rd5];
	add.f32 	%f207, %f213, %f206;
	st.global.f32 	[%rd5], %f207;
$L__BB0_11:
	ret;

}
	// .globl	_Z16fdk_kernel_3DW_RPfiiiiifffffy
.visible .entry _Z16fdk_kernel_3DW_RPfiiiiifffffy(
	.param .u64 .ptr .align 1 _Z16fdk_kernel_3DW_RPfiiiiifffffy_param_0,
	.param .u32 _Z16fdk_kernel_3DW_RPfiiiiifffffy_param_1,
	.param .u32 _Z16fdk_kernel_3DW_RPfiiiiifffffy_param_2,
	.param .u32 _Z16fdk_kernel_3DW_RPfiiiiifffffy_param_3,
	.param .u32 _Z16fdk_kernel_3DW_RPfiiiiifffffy_param_4,
	.param .u32 _Z16fdk_kernel_3DW_RPfiiiiifffffy_param_5,
	.param .f32 _Z16fdk_kernel_3DW_RPfiiiiifffffy_param_6,
	.param .f32 _Z16fdk_kernel_3DW_RPfiiiiifffffy_param_7,
	.param .f32 _Z16fdk_kernel_3DW_RPfiiiiifffffy_param_8,
	.param .f32 _Z16fdk_kernel_3DW_RPfiiiiifffffy_param_9,
	.param .f32 _Z16fdk_kernel_3DW_RPfiiiiifffffy_param_10,
	.param .u64 _Z16fdk_kernel_3DW_RPfiiiiifffffy_param_11
)
{
	.reg .pred 	%p<11>;
	.reg .b32 	%r<46>;
	.reg .b32 	%f<212>;
	.reg .b64 	%rd<6>;

	ld.param.u64 	%rd1, [_Z16fdk_kernel_3DW_RPfiiiiifffffy_param_0];
	ld.param.u32 	%r13, [_Z16fdk_kernel_3DW_RPfiiiiifffffy_param_1];
	ld.param.u32 	%r14, [_Z16fdk_kernel_3DW_RPfiiiiifffffy_param_2];
	ld.param.u32 	%r15, [_Z16fdk_kernel_3DW_RPfiiiiifffffy_param_3];
	ld.param.u32 	%r16, [_Z16fdk_kernel_3DW_RPfiiiiifffffy_param_4];
	ld.param.u32 	%r17, [_Z16fdk_kernel_3DW_RPfiiiiifffffy_param_5];
	ld.param.f32 	%f20, [_Z16fdk_kernel_3DW_RPfiiiiifffffy_param_6];
	ld.param.f32 	%f21, [_Z16fdk_kernel_3DW_RPfiiiiifffffy_param_7];
	ld.param.f32 	%f22, [_Z16fdk_kernel_3DW_RPfiiiiifffffy_param_8];
	ld.param.f32 	%f23, [_Z16fdk_kernel_3DW_RPfiiiiifffffy_param_9];
	ld.param.f32 	%f24, [_Z16fdk_kernel_3DW_RPfiiiiifffffy_param_10];
	ld.param.u64 	%rd2, [_Z16fdk_kernel_3DW_RPfiiiiifffffy_param_11];
	mov.u32 	%r19, %tid.x;
	mov.u32 	%r20, %ctaid.x;
	mov.u32 	%r21, %ntid.x;
	mad.lo.s32 	%r1, %r20, %r21, %r19;
	mov.u32 	%r22, %tid.y;
	mov.u32 	%r23, %ctaid.y;
	mov.u32 	%r24, %ntid.y;
	mad.lo.s32 	%r25, %r23, %r24, %r22;
	setp.ge.s32 	%p1, %r1, %r16;
	setp.ge.s32 	%p2, %r25, %r17;
	or.pred  	%p3, %p1, %p2;
	@%p3 bra 	$L__BB1_11;
	setp.lt.s32 	%p4, %r15, 1;
	mov.f32 	%f211, 0f00000000;
	@%p4 bra 	$L__BB1_10;
	ld.const.f32 	%f1, [fdkConst+16];
	ld.const.u32 	%r27, [fdkConst+12];
	mul.lo.s32 	%r3, %r27, %r14;
	ld.const.f32 	%f2, [fdkConst+24];
	ld.const.f32 	%f3, [fdkConst+20];
	cvt.rn.f32.s32 	%f28, %r1;
	ld.const.f32 	%f29, [fdkConst+28];
	sub.f32 	%f30, %f28, %f29;
	add.f32 	%f4, %f22, %f30;
	ld.const.f32 	%f31, [fdkConst+32];
	cvt.rn.f32.s32 	%f32, %r13;
	sub.f32 	%f33, %f31, %f32;
	sub.f32 	%f34, %f33, %f23;
	cvt.rn.f32.u32 	%f35, %r25;
	sub.f32 	%f36, %f35, %f29;
	add.f32 	%f5, %f24, %f36;
	neg.f32 	%f6, %f4;
	mul.rn.f32 	%f7, %f2, %f34;
	add.f32 	%f8, %f29, 0f3F000000;
	add.f32 	%f9, %f31, 0f3F000000;
	mul.f32 	%f10, %f2, %f2;
	and.b32  	%r4, %r15, 3;
	setp.lt.u32 	%p5, %r15, 4;
	mov.f32 	%f211, 0f00000000;
	mov.b32 	%r45, 0;
	@%p5 bra 	$L__BB1_5;
	and.b32  	%r45, %r15, 2147483644;
	mov.f32 	%f211, 0f00000000;
	mov.b32 	%r43, 1;
	mov.u32 	%r42, %r3;
$L__BB1_4:
	.pragma "nounroll";
	add.s32 	%r29, %r43, -1;
	cvt.rn.f32.s32 	%f38, %r42;
	mul.f32 	%f39, %f1, %f38;
	sin.approx.f32 	%f40, %f39;
	cos.approx.f32 	%f41, %f39;
	mul.f32 	%f42, %f40, %f5;
	fma.rn.f32 	%f43, %f4, %f41, %f42;
	mul.f32 	%f44, %f5, %f41;
	fma.rn.f32 	%f45, %f6, %f40, %f44;
	neg.f32 	%f46, %f45;
	fma.rn.f32 	%f47, %f46, %f3, %f2;
	mul.rn.f32 	%f48, %f2, %f43;
	div.rn.f32 	%f49, %f48, %f47;
	div.rn.f32 	%f50, %f7, %f47;
	sub.f32 	%f51, %f8, %f49;
	sub.f32 	%f52, %f9, %f50;
	add.f32 	%f53, %f20, %f51;
	add.f32 	%f54, %f21, %f52;
	tex.a2d.v4.f32.f32 	{%f55, %f56, %f57, %f58}, [%rd2, {%r29, %f53, %f54, %f54}];
	mul.f32 	%f59, %f47, %f47;
	div.rn.f32 	%f60, %f10, %f59;
	fma.rn.f32 	%f61, %f55, %f60, %f211;
	add.s32 	%r30, %r42, 1;
	cvt.rn.f32.s32 	%f62, %r30;
	mul.f32 	%f63, %f1, %f62;
	sin.approx.f32 	%f64, %f63;
	cos.approx.f32 	%f65, %f63;
	mul.f32 	%f66, %f64, %f5;
	fma.rn.f32 	%f67, %f4, %f65, %f66;
	mul.f32 	%f68, %f5, %f65;
	fma.rn.f32 	%f69, %f6, %f64, %f68;
	neg.f32 	%f70, %f69;
	fma.rn.f32 	%f71, %f70, %f3, %f2;
	mul.rn.f32 	%f72, %f2, %f67;
	div.rn.f32 	%f73, %f72, %f71;
	div.rn.f32 	%f74, %f7, %f71;
	sub.f32 	%f75, %f8, %f73;
	sub.f32 	%f76, %f9, %f74;
	mul.f32 	%f77, %f71, %f71;
	div.rn.f32 	%f78, %f10, %f77;
	add.f32 	%f79, %f20, %f75;
	add.f32 	%f80, %f21, %f76;
	tex.a2d.v4.f32.f32 	{%f81, %f82, %f83, %f84}, [%rd2, {%r43, %f79, %f80, %f80}];
	fma.rn.f32 	%f85, %f81, %f78, %f61;
	add.s32 	%r31, %r42, 2;
	cvt.rn.f32.s32 	%f86, %r31;
	mul.f32 	%f87, %f1, %f86;
	sin.approx.f32 	%f88, %f87;
	cos.approx.f32 	%f89, %f87;
	mul.f32 	%f90, %f88, %f5;
	fma.rn.f32 	%f91, %f4, %f89, %f90;
	mul.f32 	%f92, %f5, %f89;
	fma.rn.f32 	%f93, %f6, %f88, %f92;
	neg.f32 	%f94, %f93;
	fma.rn.f32 	%f95, %f94, %f3, %f2;
	mul.rn.f32 	%f96, %f2, %f91;
	div.rn.f32 	%f97, %f96, %f95;
	div.rn.f32 	%f98, %f7, %f95;
	sub.f32 	%f99, %f8, %f97;
	sub.f32 	%f100, %f9, %f98;
	mul.f32 	%f101, %f95, %f95;
	div.rn.f32 	%f102, %f10, %f101;
	add.f32 	%f103, %f20, %f99;
	add.f32 	%f104, %f21, %f100;
	add.s32 	%r32, %r43, 1;
	tex.a2d.v4.f32.f32 	{%f105, %f106, %f107, %f108}, [%rd2, {%r32, %f103, %f104, %f104}];
	fma.rn.f32 	%f109, %f105, %f102, %f85;
	add.s32 	%r33, %r42, 3;
	cvt.rn.f32.s32 	%f110, %r33;
	mul.f32 	%f111, %f1, %f110;
	sin.approx.f32 	%f112, %f111;
	cos.approx.f32 	%f113, %f111;
	mul.f32 	%f114, %f112, %f5;
	fma.rn.f32 	%f115, %f4, %f113, %f114;
	mul.f32 	%f116, %f5, %f113;
	fma.rn.f32 	%f117, %f6, %f112, %f116;
	neg.f32 	%f118, %f117;
	fma.rn.f32 	%f119, %f118, %f3, %f2;
	mul.rn.f32 	%f120, %f2, %f115;
	div.rn.f32 	%f121, %f120, %f119;
	div.rn.f32 	%f122, %f7, %f119;
	sub.f32 	%f123, %f8, %f121;
	sub.f32 	%f124, %f9, %f122;
	mul.f32 	%f125, %f119, %f119;
	div.rn.f32 	%f126, %f10, %f125;
	add.f32 	%f127, %f20, %f123;
	add.f32 	%f128, %f21, %f124;
	add.s32 	%r34, %r43, 2;
	tex.a2d.v4.f32.f32 	{%f129, %f130, %f131, %f132}, [%rd2, {%r34, %f127, %f128, %f128}];
	fma.rn.f32 	%f211, %f129, %f126, %f109;
	add.s32 	%r8, %r43, 4;
	add.s32 	%r42, %r42, 4;
	add.s32 	%r35, %r43, 3;
	setp.ne.s32 	%p6, %r35, %r45;
	mov.u32 	%r43, %r8;
	@%p6 bra 	$L__BB1_4;
$L__BB1_5:
	setp.eq.s32 	%p7, %r4, 0;
	@%p7 bra 	$L__BB1_10;
	setp.eq.s32 	%p8, %r4, 1;
	@%p8 bra 	$L__BB1_8;
	add.s32 	%r36, %r3, %r45;
	cvt.rn.f32.s32 	%f134, %r36;
	mul.f32 	%f135, %f1, %f134;
	sin.approx.f32 	%f136, %f135;
	cos.approx.f32 	%f137, %f135;
	mul.f32 	%f138, %f136, %f5;
	fma.rn.f32 	%f139, %f4, %f137, %f138;
	mul.f32 	%f140, %f5, %f137;
	fma.rn.f32 	%f141, %f6, %f136, %f140;
	neg.f32 	%f142, %f141;
	fma.rn.f32 	%f143, %f142, %f3, %f2;
	mul.rn.f32 	%f144, %f2, %f139;
	div.rn.f32 	%f145, %f144, %f143;
	div.rn.f32 	%f146, %f7, %f143;
	sub.f32 	%f147, %f8, %f145;
	sub.f32 	%f148, %f9, %f146;
	add.f32 	%f149, %f20, %f147;
	add.f32 	%f150, %f21, %f148;
	tex.a2d.v4.f32.f32 	{%f151, %f152, %f153, %f154}, [%rd2, {%r45, %f149, %f150, %f150}];
	mul.f32 	%f155, %f143, %f143;
	div.rn.f32 	%f156, %f10, %f155;
	fma.rn.f32 	%f157, %f151, %f156, %f211;
	add.s32 	%r37, %r45, 1;
	add.s32 	%r38, %r36, 1;
	cvt.rn.f32.s32 	%f158, %r38;
	mul.f32 	%f159, %f1, %f158;
	sin.approx.f32 	%f160, %f159;
	cos.approx.f32 	%f161, %f159;
	mul.f32 	%f162, %f160, %f5;
	fma.rn.f32 	%f163, %f4, %f161, %f162;
	mul.f32 	%f164, %f5, %f161;
	fma.rn.f32 	%f165, %f6, %f160, %f164;
	neg.f32 	%f166, %f165;
	fma.rn.f32 	%f167, %f166, %f3, %f2;
	mul.rn.f32 	%f168, %f2, %f163;
	div.rn.f32 	%f169, %f168, %f167;
	div.rn.f32 	%f170, %f7, %f167;
	sub.f32 	%f171, %f8, %f169;
	sub.f32 	%f172, %f9, %f170;
	mul.f32 	%f173, %f167, %f167;
	div.rn.f32 	%f174, %f10, %f173;
	add.f32 	%f175, %f20, %f171;
	add.f32 	%f176, %f21, %f172;
	tex.a2d.v4.f32.f32 	{%f177, %f178, %f179, %f180}, [%rd2, {%r37, %f175, %f176, %f176}];
	fma.rn.f32 	%f211, %f177, %f174, %f157;
	add.s32 	%r45, %r45, 2;
$L__BB1_8:
	and.b32  	%r39, %r15, 1;
	setp.eq.b32 	%p9, %r39, 1;
	not.pred 	%p10, %p9;
	@%p10 bra 	$L__BB1_10;
	add.s32 	%r40, %r3, %r45;
	cvt.rn.f32.s32 	%f181, %r40;
	mul.f32 	%f182, %f1, %f181;
	sin.approx.f32 	%f183, %f182;
	cos.approx.f32 	%f184, %f182;
	mul.f32 	%f185, %f183, %f5;
	fma.rn.f32 	%f186, %f4, %f184, %f185;
	mul.f32 	%f187, %f5, %f184;
	fma.rn.f32 	%f188, %f6, %f183, %f187;
	neg.f32 	%f189, %f188;
	fma.rn.f32 	%f190, %f189, %f3, %f2;
	mul.rn.f32 	%f191, %f2, %f186;
	div.rn.f32 	%f192, %f191, %f190;
	div.rn.f32 	%f193, %f7, %f190;
	sub.f32 	%f194, %f8, %f192;
	sub.f32 	%f195, %f9, %f193;
	mul.f32 	%f196, %f190, %f190;
	div.rn.f32 	%f197, %f10, %f196;
	add.f32 	%f198, %f20, %f194;
	add.f32 	%f199, %f21, %f195;
	tex.a2d.v4.f32.f32 	{%f200, %f201, %f202, %f203}, [%rd2, {%r45, %f198, %f199, %f199}];
	fma.rn.f32 	%f211, %f200, %f197, %f211;
$L__BB1_10:
	mad.lo.s32 	%r41, %r16, %r25, %r1;
	cvta.to.global.u64 	%rd3, %rd1;
	mul.wide.s32 	%rd4, %r41, 4;
	add.s64 	%rd5, %rd3, %rd4;
	ld.global.f32 	%f204, [%rd5];
	add.f32 	%f205, %f211, %f204;
	st.global.f32 	[%rd5], %f205;
$L__BB1_11:
	ret;

}


// ===== COMPILED SASS (sm_100) =====

	.target	sm_100

	.elftype	@"ET_EXEC"


//--------------------- .note.nv.tkinfo           --------------------------
	.section	.note.nv.tkinfo,"",@"SHT_NOTE"
	.sectionflags	@"SHF_NOTE_NV_TKINFO"
	.tkinfo
        /*0018*/ 	.word	0x00000002
        /*0030*/ 	.string	""
        /*0030*/ 	.string	"ptxas"
        /*0030*/ 	.string	"Cuda compilation tools, release 13.0, V13.0.88"
        /*0030*/ 	.string	"Build cuda_13.0.r13.0/compiler.36424714_0"
        /*0030*/ 	.string	"-arch sm_100 -m 64 "



//--------------------- .note.nv.cuinfo           --------------------------
	.section	.note.nv.cuinfo,"",@"SHT_NOTE"
	.sectionflags	@"SHF_NOTE_NV_CUINFO"
        /*0018*/ 	.short	0x0002
        /*001a*/ 	.short	0x0064
        /*001c*/ 	.short	0x0082
	.zero		2


//--------------------- .nv.info                  --------------------------
	.section	.nv.info,"",@"SHT_CUDA_INFO"
	.align	4


	//----- nvinfo : EIATTR_REGCOUNT
	.align		4
        /*0000*/ 	.byte	0x04, 0x2f
        /*0002*/ 	.short	(.L_2 - .L_1)
	.align		4
.L_1:
        /*0004*/ 	.word	index@(_Z14fdk_kernel_3DWPfiiiifffffy)
        /*0008*/ 	.word	0x0000001d


	//----- nvinfo : EIATTR_FRAME_SIZE
	.align		4
.L_2:
        /*000c*/ 	.byte	0x04, 0x11
        /*000e*/ 	.short	(.L_4 - .L_3)
	.align		4
.L_3:
        /*0010*/ 	.word	index@($__internal_1_$__cuda_sm3x_div_rn_noftz_f32_slowpath)
        /*0014*/ 	.word	0x00000000


	//----- nvinfo : EIATTR_FRAME_SIZE
	.align		4
.L_4:
        /*0018*/ 	.byte	0x04, 0x11
        /*001a*/ 	.short	(.L_6 - .L_5)
	.align		4
.L_5:
        /*001c*/ 	.word	index@(_Z14fdk_kernel_3DWPfiiiifffffy)
        /*0020*/ 	.word	0x00000000


	//----- nvinfo : EIATTR_REGCOUNT
	.align		4
.L_6:
        /*0024*/ 	.byte	0x04, 0x2f
        /*0026*/ 	.short	(.L_8 - .L_7)
	.align		4
.L_7:
        /*0028*/ 	.word	index@(_Z16fdk_kernel_3DW_RPfiiiiifffffy)
        /*002c*/ 	.word	0x0000001d


	//----- nvinfo : EIATTR_FRAME_SIZE
	.align		4
.L_8:
        /*0030*/ 	.byte	0x04, 0x11
        /*0032*/ 	.short	(.L_10 - .L_9)
	.align		4
.L_9:
        /*0034*/ 	.word	index@($__internal_0_$__cuda_sm3x_div_rn_noftz_f32_slowpath)
        /*0038*/ 	.word	0x00000000


	//----- nvinfo : EIATTR_FRAME_SIZE
	.align		4
.L_10:
        /*003c*/ 	.byte	0x04, 0x11
        /*003e*/ 	.short	(.L_12 - .L_11)
	.align		4
.L_11:
        /*0040*/ 	.word	index@(_Z16fdk_kernel_3DW_RPfiiiiifffffy)
        /*0044*/ 	.word	0x00000000


	//----- nvinfo : EIATTR_MIN_STACK_SIZE
	.align		4
.L_12:
        /*0048*/ 	.byte	0x04, 0x12
        /*004a*/ 	.short	(.L_14 - .L_13)
	.align		4
.L_13:
        /*004c*/ 	.word	index@(_Z16fdk_kernel_3DW_RPfiiiiifffffy)
        /*0050*/ 	.word	0x00000000


	//----- nvinfo : EIATTR_MIN_STACK_SIZE
	.align		4
.L_14:
        /*0054*/ 	.byte	0x04, 0x12
        /*0056*/ 	.short	(.L_16 - .L_15)
	.align		4
.L_15:
        /*0058*/ 	.word	index@(_Z14fdk_kernel_3DWPfiiiifffffy)
        /*005c*/ 	.word	0x00000000
.L_16:


//--------------------- .nv.compat                --------------------------
	.section	.nv.compat,"",@"SHT_CUDA_COMPAT_INFO"
	.align	4
        /*0000*/ 	.byte	0x02, 0x09, 0x00, 0x00, 0x02, 0x02, 0x02, 0x00, 0x02, 0x05, 0x05, 0x00, 0x03, 0x07, 0x01, 0x01
        /*0010*/ 	.byte	0x02, 0x03, 0x00, 0x00, 0x02, 0x06, 0x01, 0x00, 0x04, 0x0b, 0x08, 0x00, 0x01, 0x00, 0x00, 0x00
        /*0020*/ 	.byte	0x00, 0x00, 0x00, 0x00


//--------------------- .nv.info._Z16fdk_kernel_3DW_RPfiiiiifffffy --------------------------
	.section	.nv.info._Z16fdk_kernel_3DW_RPfiiiiifffffy,"",@"SHT_CUDA_INFO"
	.sectionflags	@""
	.align	4


	//----- nvinfo : EIATTR_CUDA_API_VERSION
	.align		4
        /*0000*/ 	.byte	0x04, 0x37
        /*0002*/ 	.short	(.L_18 - .L_17)
.L_17:
        /*0004*/ 	.word	0x00000082


	//----- nvinfo : EIATTR_KPARAM_INFO
	.align		4
.L_18:
        /*0008*/ 	.byte	0x04, 0x17
        /*000a*/ 	.short	(.L_20 - .L_19)
.L_19:
        /*000c*/ 	.word	0x00000000
        /*0010*/ 	.short	0x000b
        /*0012*/ 	.short	0x0030
        /*0014*/ 	.byte	0x00, 0xf0, 0x21, 0x00


	//----- nvinfo : EIATTR_KPARAM_INFO
	.align		4
.L_20:
        /*0018*/ 	.byte	0x04, 0x17
        /*001a*/ 	.short	(.L_22 - .L_21)
.L_21:
        /*001c*/ 	.word	0x00000000
        /*0020*/ 	.short	0x000a
        /*0022*/ 	.short	0x002c
        /*0024*/ 	.byte	0x00, 0xf0, 0x11, 0x00


	//----- nvinfo : EIATTR_KPARAM_INFO
	.align		4
.L_22:
        /*0028*/ 	.byte	0x04, 0x17
        /*002a*/ 	.short	(.L_24 - .L_23)
.L_23:
        /*002c*/ 	.word	0x00000000
        /*0030*/ 	.short	0x0009
        /*0032*/ 	.short	0x0028
        /*0034*/ 	.byte	0x00, 0xf0, 0x11, 0x00


	//----- nvinfo : EIATTR_KPARAM_INFO
	.align		4
.L_24:
        /*0038*/ 	.byte	0x04, 0x17
        /*003a*/ 	.short	(.L_26 - .L_25)
.L_25:
        /*003c*/ 	.word	0x00000000
        /*0040*/ 	.short	0x0008
        /*0042*/ 	.short	0x0024
        /*0044*/ 	.byte	0x00, 0xf0, 0x11, 0x00


	//----- nvinfo : EIATTR_KPARAM_INFO
	.align		4
.L_26:
        /*0048*/ 	.byte	0x04, 0x17
        /*004a*/ 	.short	(.L_28 - .L_27)
.L_27:
        /*004c*/ 	.word	0x00000000
        /*0050*/ 	.short	0x0007
        /*0052*/ 	.short	0x0020
        /*0054*/ 	.byte	0x00, 0xf0, 0x11, 0x00


	//----- nvinfo : EIATTR_KPARAM_INFO
	.align		4
.L_28:
        /*0058*/ 	.byte	0x04, 0x17
        /*005a*/ 	.short	(.L_30 - .L_29)
.L_29:
        /*005c*/ 	.word	0x00000000
        /*0060*/ 	.short	0x0006
        /*0062*/ 	.short	0x001c
        /*0064*/ 	.byte	0x00, 0xf0, 0x11, 0x00


	//----- nvinfo : EIATTR_KPARAM_INFO
	.align		4
.L_30:
        /*0068*/ 	.byte	0x04, 0x17
        /*006a*/ 	.short	(.L_32 - .L_31)
.L_31:
        /*006c*/ 	.word	0x00000000
        /*0070*/ 	.short	0x0005
        /*0072*/ 	.short	0x0018
        /*0074*/ 	.byte	0x00, 0xf0, 0x11, 0x00


	//----- nvinfo : EIATTR_KPARAM_INFO
	.align		4
.L_32:
        /*0078*/ 	.byte	0x04, 0x17
        /*007a*/ 	.short	(.L_34 - .L_33)
.L_33:
        /*007c*/ 	.word	0x00000000
        /*0080*/ 	.short	0x0004
        /*0082*/ 	.short	0x0014
        /*0084*/ 	.byte	0x00, 0xf0, 0x11, 0x00


	//----- nvinfo : EIATTR_KPARAM_INFO
	.align		4
.L_34:
        /*0088*/ 	.byte	0x04, 0x17
        /*008a*/ 	.short	(.L_36 - .L_35)
.L_35:
        /*008c*/ 	.word	0x00000000
        /*0090*/ 	.short	0x0003
        /*0092*/ 	.short	0x0010
        /*0094*/ 	.byte	0x00, 0xf0, 0x11, 0x00


	//----- nvinfo : EIATTR_KPARAM_INFO
	.align		4
.L_36:
        /*0098*/ 	.byte	0x04, 0x17
        /*009a*/ 	.short	(.L_38 - .L_37)
.L_37:
        /*009c*/ 	.word	0x00000000
        /*00a0*/ 	.short	0x0002
        /*00a2*/ 	.short	0x000c
        /*00a4*/ 	.byte	0x00, 0xf0, 0x11, 0x00


	//----- nvinfo : EIATTR_KPARAM_INFO
	.align		4
.L_38:
        /*00a8*/ 	.byte	0x04, 0x17
        /*00aa*/ 	.short	(.L_40 - .L_39)
.L_39:
        /*00ac*/ 	.word	0x00000000
        /*00b0*/ 	.short	0x0001
        /*00b2*/ 	.short	0x0008
        /*00b4*/ 	.byte	0x00, 0xf0, 0x11, 0x00


	//----- nvinfo : EIATTR_KPARAM_INFO
	.align		4
.L_40:
        /*00b8*/ 	.byte	0x04, 0x17
        /*00ba*/ 	.short	(.L_42 - .L_41)
.L_41:
        /*00bc*/ 	.word	0x00000000
        /*00c0*/ 	.short	0x0000
        /*00c2*/ 	.short	0x0000
        /*00c4*/ 	.byte	0x00, 0xf5, 0x21, 0x00


	//----- nvinfo : EIATTR_SPARSE_MMA_MASK
	.align		4
.L_42:
        /*00c8*/ 	.byte	0x03, 0x50
        /*00ca*/ 	.short	0x0000


	//----- nvinfo : EIATTR_MAXREG_COUNT
	.align		4
        /*00cc*/ 	.byte	0x03, 0x1b
        /*00ce*/ 	.short	0x00ff


	//----- nvinfo : EIATTR_MERCURY_ISA_VERSION
	.align		4
        /*00d0*/ 	.byte	0x03, 0x5f
        /*00d2*/ 	.short	0x0101


	//----- nvinfo : EIATTR_VRC_CTA_INIT_COUNT
	.align		4
        /*00d4*/ 	.byte	0x02, 0x4a
	.zero		1
	.zero		1


	//----- nvinfo : EIATTR_EXIT_INSTR_OFFSETS
	.align		4
        /*00d8*/ 	.byte	0x04, 0x1c
        /*00da*/ 	.short	(.L_44 - .L_43)


	//   ....[0]....
.L_43:
        /*00dc*/ 	.word	0x000000d0


	//   ....[1]....
        /*00e0*/ 	.word	0x00002270


	//----- nvinfo : EIATTR_CRS_STACK_SIZE
	.align		4
.L_44:
        /*00e4*/ 	.byte	0x04, 0x1e
        /*00e6*/ 	.short	(.L_46 - .L_45)
.L_45:
        /*00e8*/ 	.word	0x00000000


	//----- nvinfo : EIATTR_CBANK_PARAM_SIZE
	.align		4
.L_46:
        /*00ec*/ 	.byte	0x03, 0x19
        /*00ee*/ 	.short	0x0038


	//----- nvinfo : EIATTR_PARAM_CBANK
	.align		4
        /*00f0*/ 	.byte	0x04, 0x0a
        /*00f2*/ 	.short	(.L_48 - .L_47)
	.align		4
.L_47:
        /*00f4*/ 	.word	index@(.nv.constant0._Z16fdk_kernel_3DW_RPfiiiiifffffy)
        /*00f8*/ 	.short	0x0380
        /*00fa*/ 	.short	0x0038


	//----- nvinfo : EIATTR_SW_WAR
	.align		4
.L_48:
        /*00fc*/ 	.byte	0x04, 0x36
        /*00fe*/ 	.short	(.L_50 - .L_49)
.L_49:
        /*0100*/ 	.word	0x00000008
.L_50:


//--------------------- .nv.info._Z14fdk_kernel_3DWPfiiiifffffy --------------------------
	.section	.nv.info._Z14fdk_kernel_3DWPfiiiifffffy,"",@"SHT_CUDA_INFO"
	.sectionflags	@""
	.align	4


	//----- nvinfo : EIATTR_CUDA_API_VERSION
	.align		4
        /*0000*/ 	.byte	0x04, 0x37
        /*0002*/ 	.short	(.L_52 - .L_51)
.L_51:
        /*0004*/ 	.word	0x00000082


	//----- nvinfo : EIATTR_KPARAM_INFO
	.align		4
.L_52:
        /*0008*/ 	.byte	0x04, 0x17
        /*000a*/ 	.short	(.L_54 - .L_53)
.L_53:
        /*000c*/ 	.word	0x00000000
        /*0010*/ 	.short	0x000a
        /*0012*/ 	.short	0x0030
        /*0014*/ 	.byte	0x00, 0xf0, 0x21, 0x00


	//----- nvinfo : EIATTR_KPARAM_INFO
	.align		4
.L_54:
        /*0018*/ 	.byte	0x04, 0x17
        /*001a*/ 	.short	(.L_56 - .L_55)
.L_55:
        /*001c*/ 	.word	0x00000000
        /*0020*/ 	.short	0x0009
        /*0022*/ 	.short	0x0028
        /*0024*/ 	.byte	0x00, 0xf0, 0x11, 0x00


	//----- nvinfo : EIATTR_KPARAM_INFO
	.align		4
.L_56:
        /*0028*/ 	.byte	0x04, 0x17
        /*002a*/ 	.short	(.L_58 - .L_57)
.L_57:
        /*002c*/ 	.word	0x00000000
        /*0030*/ 	.short	0x0008
        /*0032*/ 	.short	0x0024
        /*0034*/ 	.byte	0x00, 0xf0, 0x11, 0x00


	//----- nvinfo : EIATTR_KPARAM_INFO
	.align		4
.L_58:
        /*0038*/ 	.byte	0x04, 0x17
        /*003a*/ 	.short	(.L_60 - .L_59)
.L_59:
        /*003c*/ 	.word	0x00000000
        /*0040*/ 	.short	0x0007
        /*0042*/ 	.short	0x0020
        /*0044*/ 	.byte	0x00, 0xf0, 0x11, 0x00


	//----- nvinfo : EIATTR_KPARAM_INFO
	.align		4
.L_60:
        /*0048*/ 	.byte	0x04, 0x17
        /*004a*/ 	.short	(.L_62 - .L_61)
.L_61:
        /*004c*/ 	.word	0x00000000
        /*0050*/ 	.short	0x0006
        /*0052*/ 	.short	0x001c
        /*0054*/ 	.byte	0x00, 0xf0, 0x11, 0x00


	//----- nvinfo : EIATTR_KPARAM_INFO
	.align		4
.L_62:
        /*0058*/ 	.byte	0x04, 0x17
        /*005a*/ 	.short	(.L_64 - .L_63)
.L_63:
        /*005c*/ 	.word	0x00000000
        /*0060*/ 	.short	0x0005
        /*0062*/ 	.short	0x0018
        /*0064*/ 	.byte	0x00, 0xf0, 0x11, 0x00


	//----- nvinfo : EIATTR_KPARAM_INFO
	.align		4
.L_64:
        /*0068*/ 	.byte	0x04, 0x17
        /*006a*/ 	.short	(.L_66 - .L_65)
.L_65:
        /*006c*/ 	.word	0x00000000
        /*0070*/ 	.short	0x0004
        /*0072*/ 	.short	0x0014
        /*0074*/ 	.byte	0x00, 0xf0, 0x11, 0x00


	//----- nvinfo : EIATTR_KPARAM_INFO
	.align		4
.L_66:
        /*0078*/ 	.byte	0x04, 0x17
        /*007a*/ 	.short	(.L_68 - .L_67)
.L_67:
        /*007c*/ 	.word	0x00000000
        /*0080*/ 	.short	0x0003
        /*0082*/ 	.short	0x0010
        /*0084*/ 	.byte	0x00, 0xf0, 0x11, 0x00


	//----- nvinfo : EIATTR_KPARAM_INFO
	.align		4
.L_68:
        /*0088*/ 	.byte	0x04, 0x17
        /*008a*/ 	.short	(.L_70 - .L_69)
.L_69:
        /*008c*/ 	.word	0x00000000
        /*0090*/ 	.short	0x0002
        /*0092*/ 	.short	0x000c
        /*0094*/ 	.byte	0x00, 0xf0, 0x11, 0x00


	//----- nvinfo : EIATTR_KPARAM_INFO
	.align		4
.L_70:
        /*0098*/ 	.byte	0x04, 0x17
        /*009a*/ 	.short	(.L_72 - .L_71)
.L_71:
        /*009c*/ 	.word	0x00000000
        /*00a0*/ 	.short	0x0001
        /*00a2*/ 	.short	0x0008
        /*00a4*/ 	.byte	0x00, 0xf0, 0x11, 0x00


	//----- nvinfo : EIATTR_KPARAM_INFO
	.align		4
.L_72:
        /*00a8*/ 	.byte	0x04, 0x17
        /*00aa*/ 	.short	(.L_74 - .L_73)
.L_73:
        /*00ac*/ 	.word	0x00000000
        /*00b0*/ 	.short	0x0000
        /*00b2*/ 	.short	0x0000
        /*00b4*/ 	.byte	0x00, 0xf5, 0x21, 0x00


	//----- nvinfo : EIATTR_SPARSE_MMA_MASK
	.align		4
.L_74:
        /*00b8*/ 	.byte	0x03, 0x50
        /*00ba*/ 	.short	0x0000


	//----- nvinfo : EIATTR_MAXREG_COUNT
	.align		4
        /*00bc*/ 	.byte	0x03, 0x1b
        /*00be*/ 	.short	0x00ff


	//----- nvinfo : EIATTR_MERCURY_ISA_VERSION
	.align		4
        /*00c0*/ 	.byte	0x03, 0x5f
        /*00c2*/ 	.short	0x0101


	//----- nvinfo : EIATTR_VRC_CTA_INIT_COUNT
	.align		4
        /*00c4*/ 	.byte	0x02, 0x4a
	.zero		1
	.zero		1


	//----- nvinfo : EIATTR_EXIT_INSTR_OFFSETS
	.align		4
        /*00c8*/ 	.byte	0x04, 0x1c
        /*00ca*/ 	.short	(.L_76 - .L_75)


	//   ....[0]....
.L_75:
        /*00cc*/ 	.word	0x000000c0


	//   ....[1]....
        /*00d0*/ 	.word	0x00002240


	//----- nvinfo : EIATTR_CRS_STACK_SIZE
	.align		4
.L_76:
        /*00d4*/ 	.byte	0x04, 0x1e
        /*00d6*/ 	.short	(.L_78 - .L_77)
.L_77:
        /*00d8*/ 	.word	0x00000000


	//----- nvinfo : EIATTR_CBANK_PARAM_SIZE
	.align		4
.L_78:
        /*00dc*/ 	.byte	0x03, 0x19
        /*00de*/ 	.short	0x0038


	//----- nvinfo : EIATTR_PARAM_CBANK
	.align		4
        /*00e0*/ 	.byte	0x04, 0x0a
        /*00e2*/ 	.short	(.L_80 - .L_79)
	.align		4
.L_79:
        /*00e4*/ 	.word	index@(.nv.constant0._Z14fdk_kernel_3DWPfiiiifffffy)
        /*00e8*/ 	.short	0x0380
        /*00ea*/ 	.short	0x0038


	//----- nvinfo : EIATTR_SW_WAR
	.align		4
.L_80:
        /*00ec*/ 	.byte	0x04, 0x36
        /*00ee*/ 	.short	(.L_82 - .L_81)
.L_81:
        /*00f0*/ 	.word	0x00000008
.L_82:


//--------------------- .nv.callgraph             --------------------------
	.section	.nv.callgraph,"",@"SHT_CUDA_CALLGRAPH"
	.align	4
	.sectionentsize	8
	.align		4
        /*0000*/ 	.word	0x00000000
	.align		4
        /*0004*/ 	.word	0xffffffff
	.align		4
        /*0008*/ 	.word	0x00000000
	.align		4
        /*000c*/ 	.word	0xfffffffe
	.align		4
        /*0010*/ 	.word	0x00000000
	.align		4
        /*0014*/ 	.word	0xfffffffd
	.align		4
        /*0018*/ 	.word	0x00000000
	.align		4
        /*001c*/ 	.word	0xfffffffc


//--------------------- .nv.constant3             --------------------------
	.section	.nv.constant3,"a",@progbits
	.align	4
.nv.constant3:
	.type		fdkConst,@object
	.size		fdkConst,(.L_0 - fdkConst)
fdkConst:
	.zero		36
.L_0:


//--------------------- .text._Z16fdk_kernel_3DW_RPfiiiiifffffy --------------------------
	.section	.text._Z16fdk_kernel_3DW_RPfiiiiifffffy,"ax",@progbits
	.align	128
        .global         _Z16fdk_kernel_3DW_RPfiiiiifffffy
        .type           _Z16fdk_kernel_3DW_RPfiiiiifffffy,@function
        .size           _Z16fdk_kernel_3DW_RPfiiiiifffffy,(.L_x_116 - _Z16fdk_kernel_3DW_RPfiiiiifffffy)
        .other          _Z16fdk_kernel_3DW_RPfiiiiifffffy,@"STO_CUDA_ENTRY STV_DEFAULT"
_Z16fdk_kernel_3DW_RPfiiiiifffffy:
.text._Z16fdk_kernel_3DW_RPfiiiiifffffy:
[----:B------:R-:W-:Y:S01]  /*0000*/  LDC R1, c[0x0][0x37c] ;  /* 0x0000df00ff017b82 */ /* 0x000fe20000000800 */
[----:B------:R-:W0:Y:S07]  /*0010*/  S2R R13, SR_TID.Y ;  /* 0x00000000000d7919 */ /* 0x000e2e0000002200 */
[----:B------:R-:W1:Y:S01]  /*0020*/  LDC R3, c[0x0][0x360] ;  /* 0x0000d800ff037b82 */ /* 0x000e620000000800 */
[----:B------:R-:W2:Y:S01]  /*0030*/  LDCU UR6, c[0x0][0x398] ;  /* 0x00007300ff0677ac */ /* 0x000ea20008000800 */
[----:B------:R-:W1:Y:S01]  /*0040*/  S2R R12, SR_TID.X ;  /* 0x00000000000c7919 */ /* 0x000e620000002100 */
[----:B------:R-:W3:Y:S05]  /*0050*/  LDCU UR7, c[0x0][0x394] ;  /* 0x00007280ff0777ac */ /* 0x000eea0008000800 */
[----:B------:R-:W0:Y:S08]  /*0060*/  S2UR UR5, SR_CTAID.Y ;  /* 0x00000000000579c3 */ /* 0x000e300000002600 */
[----:B------:R-:W0:Y:S08]  /*0070*/  LDC R0, c[0x0][0x364] ;  /* 0x0000d900ff007b82 */ /* 0x000e300000000800 */
[----:B------:R-:W1:Y:S01]  /*0080*/  S2UR UR4, SR_CTAID.X ;  /* 0x00000000000479c3 */ /* 0x000e620000002500 */
[----:B0-----:R-:W-:-:S05]  /*0090*/  IMAD R13, R0, UR5, R13 ;  /* 0x00000005000d7c24 */ /* 0x001fca000f8e020d */
[----:B--2---:R-:W-:Y:S01]  /*00a0*/  ISETP.GE.AND P0, PT, R13, UR6, PT ;  /* 0x000000060d007c0c */ /* 0x004fe2000bf06270 */
[----:B-1----:R-:W-:-:S05]  /*00b0*/  IMAD R12, R3, UR4, R12 ;  /* 0x00000004030c7c24 */ /* 0x002fca000f8e020c */
[----:B---3--:R-:W-:-:S13]  /*00c0*/  ISETP.GE.OR P0, PT, R12, UR7, P0 ;  /* 0x000000070c007c0c */ /* 0x008fda0008706670 */
[----:B------:R-:W-:Y:S05]  /*00d0*/  @P0 EXIT ;  /* 0x000000000000094d */ /* 0x000fea0003800000 */
[----:B------:R-:W0:Y:S01]  /*00e0*/  LDCU UR4, c[0x0][0x390] ;  /* 0x00007200ff0477ac */ /* 0x000e220008000800 */
[----:B------:R-:W-:Y:S01]  /*00f0*/  HFMA2 R16, -RZ, RZ, 0, 0 ;  /* 0x00000000ff107431 */ /* 0x000fe200000001ff */
[----:B------:R-:W1:Y:S01]  /*0100*/  LDCU.64 UR10, c[0x0][0x358] ;  /* 0x00006b00ff0a77ac */ /* 0x000e620008000a00 */
[----:B0-----:R-:W-:-:S09]  /*0110*/  UISETP.GE.AND UP0, UPT, UR4, 0x1, UPT ;  /* 0x000000010400788c */ /* 0x001fd2000bf06270 */
[----:B-1----:R-:W-:Y:S05]  /*0120*/  BRA.U !UP0, `(.L_x_0) ;  /* 0x0000002108347547 */ /* 0x002fea000b800000 */
[----:B------:R-:W0:Y:S01]  /*0130*/  LDC R5, c[0x3][0x20] ;  /* 0x00c00800ff057b82 */ /* 0x000e220000000800 */
[----:B------:R-:W1:Y:S01]  /*0140*/  LDCU.64 UR8, c[0x0][0x388] ;  /* 0x00007100ff0877ac */ /* 0x000e620008000a00 */
[----:B------:R-:W-:Y:S02]  /*0150*/  I2FP.F32.U32 R6, R13 ;  /* 0x0000000d00067245 */ /* 0x000fe40000201000 */
[----:B------:R-:W-:Y:S01]  /*0160*/  MOV R16, RZ ;  /* 0x000000ff00107202 */ /* 0x000fe20000000f00 */
[----:B------:R-:W2:Y:S03]  /*0170*/  LDCU.64 UR12, c[0x0][0x3a8] ;  /* 0x00007500ff0c77ac */ /* 0x000ea60008000a00 */
[----:B------:R-:W3:Y:S01]  /*0180*/  LDC.64 R10, c[0x3][0x18] ;  /* 0x00c00600ff0a7b82 */ /* 0x000ee20000000a00 */
[----:B------:R-:W4:Y:S01]  /*0190*/  LDCU UR5, c[0x0][0x3a4] ;  /* 0x00007480ff0577ac */ /* 0x000f220008000800 */
[----:B------:R-:W4:Y:S01]  /*01a0*/  LDCU UR6, c[0x3][0xc] ;  /* 0x00c00180ff0677ac */ /* 0x000f220008000800 */
[----:B------:R-:W-:Y:S01]  /*01b0*/  UISETP.GE.U32.AND UP0, UPT, UR4, 0x4, UPT ;  /* 0x000000040400788c */ /* 0x000fe2000bf06070 */
[----:B-1----:R-:W-:Y:S01]  /*01c0*/  I2FP.F32.S32 R0, UR8 ;  /* 0x0000000800007c45 */ /* 0x002fe20008201400 */
[----:B------:R-:W-:-:S04]  /*01d0*/  ULOP3.LUT UR8, UR4, 0x3, URZ, 0xc0, !UPT ;  /* 0x0000000304087892 */ /* 0x000fc8000f8ec0ff */
[----:B0-----:R-:W-:Y:S01]  /*01e0*/  FADD R2, -R0, R5 ;  /* 0x0000000500027221 */ /* 0x001fe20000000100 */
[----:B------:R-:W-:Y:S01]  /*01f0*/  I2FP.F32.S32 R0, R12 ;  /* 0x0000000c00007245 */ /* 0x000fe20000201400 */
[----:B------:R-:W-:Y:S02]  /*0200*/  FADD R5, R5, 0.5 ;  /* 0x3f00000005057421 */ /* 0x000fe40000000000 */
[----:B--2---:R-:W-:Y:S01]  /*0210*/  FADD R3, R2, -UR12 ;  /* 0x8000000c02037e21 */ /* 0x004fe20008000000 */
[----:B----4-:R-:W-:Y:S01]  /*0220*/  UIMAD UR6, UR6, UR9, URZ ;  /* 0x00000009060672a4 */ /* 0x010fe2000f8e02ff */
[--C-:B---3--:R-:W-:Y:S01]  /*0230*/  FADD R6, R6, -R11.reuse ;  /* 0x8000000b06067221 */ /* 0x108fe20000000000 */
[----:B------:R-:W-:Y:S01]  /*0240*/  FADD R4, R0, -R11 ;  /* 0x8000000b00047221 */ /* 0x000fe20000000000 */
[-C--:B------:R-:W-:Y:S01]  /*0250*/  FMUL R2, R3, R10.reuse ;  /* 0x0000000a03027220 */ /* 0x080fe20000400000 */
[----:B------:R-:W-:Y:S01]  /*0260*/  FMUL R0, R10, R10 ;  /* 0x0000000a0a007220 */ /* 0x000fe20000400000 */
[----:B------:R-:W-:Y:S01]  /*0270*/  FADD R7, R6, UR13 ;  /* 0x0000000d06077e21 */ /* 0x000fe20008000000 */
[----:B------:R-:W-:Y:S01]  /*0280*/  FADD R11, R11, 0.5 ;  /* 0x3f0000000b0b7421 */ /* 0x000fe20000000000 */
[----:B------:R-:W-:Y:S01]  /*0290*/  MOV R6, RZ ;  /* 0x000000ff00067202 */ /* 0x000fe20000000f00 */
[----:B------:R-:W-:Y:S01]  /*02a0*/  FADD R4, R4, UR5 ;  /* 0x0000000504047e21 */ /* 0x000fe20008000000 */
[----:B------:R-:W-:Y:S06]  /*02b0*/  BRA.U !UP0, `(.L_x_1) ;  /* 0x0000001108607547 */ /* 0x000fec000b800000 */
[----:B------:R-:W0:Y:S01]  /*02c0*/  LDC R15, c[0x3][0x18] ;  /* 0x00c00600ff0f7b82 */ /* 0x000e220000000800 */
[----:B------:R-:W-:Y:S01]  /*02d0*/  ULOP3.LUT UR4, UR4, 0x7ffffffc, URZ, 0xc0, !UPT ;  /* 0x7ffffffc04047892 */ /* 0x000fe2000f8ec0ff */
[----:B------:R-:W-:Y:S01]  /*02e0*/  HFMA2 R14, -RZ, RZ, 0, 5.9604644775390625e-08 ;  /* 0x00000001ff0e7431 */ /* 0x000fe200000001ff */
[----:B------:R-:W-:Y:S01]  /*02f0*/  MOV R16, RZ ;  /* 0x000000ff00107202 */ /* 0x000fe20000000f00 */
[----:B------:R-:W1:Y:S03]  /*0300*/  LDCU UR9, c[0x0][0x39c] ;  /* 0x00007380ff0977ac */ /* 0x000e660008000800 */
[----:B------:R-:W-:Y:S01]  /*0310*/  MOV R6, UR4 ;  /* 0x0000000400067c02 */ /* 0x000fe20008000f00 */
[----:B------:R-:W2:Y:S01]  /*0320*/  LDCU UR14, c[0x0][0x3a0] ;  /* 0x00007400ff0e77ac */ /* 0x000ea20008000800 */
[----:B------:R-:W3:Y:S01]  /*0330*/  LDCU.64 UR12, c[0x3][0x10] ;  /* 0x00c00200ff0c77ac */ /* 0x000ee20008000a00 */
[----:B------:R-:W-:-:S05]  /*0340*/  UMOV UR7, UR6 ;  /* 0x0000000600077c82 */ /* 0x000fca0008000000 */
.L_x_26:
[----:B------:R-:W-:Y:S01]  /*0350*/  I2FP.F32.S32 R3, UR7 ;  /* 0x0000000700037c45 */ /* 0x000fe20008201400 */
[----:B------:R-:W-:Y:S04]  /*0360*/  BSSY.RECONVERGENT B2, `(.L_x_2) ;  /* 0x0000018000027945 */ /* 0x000fe80003800200 */
[----:B---3--:R-:W-:-:S04]  /*0370*/  FMUL R3, R3, UR12 ;  /* 0x0000000c03037c20 */ /* 0x008fc80008400000 */
[----:B------:R-:W-:-:S04]  /*0380*/  FMUL.RZ R18, R3, 0.15915493667125701904 ;  /* 0x3e22f98303127820 */ /* 0x000fc8000040c000 */
[----:B------:R-:W3:Y:S08]  /*0390*/  MUFU.COS R8, R18 ;  /* 0x0000001200087308 */ /* 0x000ef00000000000 */
[----:B------:R-:W4:Y:S01]  /*03a0*/  MUFU.SIN R3, R18 ;  /* 0x0000001200037308 */ /* 0x000f220000000400 */
[----:B---3--:R-:W-:-:S04]  /*03b0*/  FMUL R9, R7, R8 ;  /* 0x0000000807097220 */ /* 0x008fc80000400000 */
[-C--:B----4-:R-:W-:Y:S01]  /*03c0*/  FFMA R10, -R4, R3.reuse, R9 ;  /* 0x00000003040a7223 */ /* 0x090fe20000000109 */
[----:B------:R-:W-:-:S03]  /*03d0*/  FMUL R3, R7, R3 ;  /* 0x0000000307037220 */ /* 0x000fc60000400000 */
[----:B0-----:R-:W-:Y:S01]  /*03e0*/  FFMA R17, -R10, UR13, R15 ;  /* 0x0000000d0a117c23 */ /* 0x001fe2000800010f */
[----:B------:R-:W-:-:S03]  /*03f0*/  FFMA R8, R4, R8, R3 ;  /* 0x0000000804087223 */ /* 0x000fc60000000003 */
[----:B------:R-:W0:Y:S01]  /*0400*/  MUFU.RCP R10, R17 ;  /* 0x00000011000a7308 */ /* 0x000e220000001000 */
[----:B------:R-:W-:Y:S01]  /*0410*/  FMUL R3, R8, R15 ;  /* 0x0000000f08037220 */ /* 0x000fe20000400000 */
[----:B------:R-:W-:-:S06]  /*0420*/  IADD3 R8, PT, PT, R14, -0x1, RZ ;  /* 0xffffffff0e087810 */ /* 0x000fcc0007ffe0ff */
[----:B------:R-:W3:Y:S01]  /*0430*/  FCHK P0, R3, R17 ;  /* 0x0000001103007302 */ /* 0x000ee20000000000 */
[----:B0-----:R-:W-:-:S04]  /*0440*/  FFMA R9, -R17, R10, 1 ;  /* 0x3f80000011097423 */ /* 0x001fc8000000010a */
[----:B------:R-:W-:-:S04]  /*0450*/  FFMA R10, R10, R9, R10 ;  /* 0x000000090a0a7223 */ /* 0x000fc8000000000a */
[----:B------:R-:W-:-:S04]  /*0460*/  FFMA R9, R3, R10, RZ ;  /* 0x0000000a03097223 */ /* 0x000fc800000000ff */
[----:B------:R-:W-:-:S04]  /*0470*/  FFMA R26, -R17, R9, R3 ;  /* 0x00000009111a7223 */ /* 0x000fc80000000103 */
[----:B------:R-:W-:Y:S01]  /*0480*/  FFMA R26, R10, R26, R9 ;  /* 0x0000001a0a1a7223 */ /* 0x000fe20000000009 */
[----:B---3--:R-:W-:Y:S06]  /*0490*/  @!P0 BRA `(.L_x_3) ;  /* 0x0000000000108947 */ /* 0x008fec0003800000 */
[----:B------:R-:W-:Y:S02]  /*04a0*/  MOV R24, R17 ;  /* 0x0000001100187202 */ /* 0x000fe40000000f00 */
[----:B------:R-:W-:-:S07]  /*04b0*/  MOV R10, 0x4d0 ;  /* 0x000004d0000a7802 */ /* 0x000fce0000000f00 */
[----:B-12---:R-:W-:Y:S05]  /*04c0*/  CALL.REL.NOINC `($__internal_0_$__cuda_sm3x_div_rn_noftz_f32_slowpath) ;  /* 0x0000001c006c7944 */ /* 0x006fea0003c00000 */
[----:B------:R-:W-:-:S07]  /*04d0*/  MOV R26, R3 ;  /* 0x00000003001a7202 */ /* 0x000fce0000000f00 */
.L_x_3:
[----:B-12---:R-:W-:Y:S05]  /*04e0*/  BSYNC.RECONVERGENT B2 ;  /* 0x0000000000027941 */ /* 0x006fea0003800200 */
.L_x_2:
[----:B------:R-:W0:Y:S01]  /*04f0*/  MUFU.RCP R10, R17 ;  /* 0x00000011000a7308 */ /* 0x000e220000001000 */
[----:B------:R-:W-:Y:S07]  /*0500*/  BSSY.RECONVERGENT B2, `(.L_x_4) ;  /* 0x000000c000027945 */ /* 0x000fee0003800200 */
[----:B------:R-:W1:Y:S01]  /*0510*/  FCHK P0, R2, R17 ;  /* 0x0000001102007302 */ /* 0x000e620000000000 */
[----:B0-----:R-:W-:-:S04]  /*0520*/  FFMA R3, -R17, R10, 1 ;  /* 0x3f80000011037423 */ /* 0x001fc8000000010a */
[----:B------:R-:W-:-:S04]  /*0530*/  FFMA R18, R10, R3, R10 ;  /* 0x000000030a127223 */ /* 0x000fc8000000000a */
[----:B------:R-:W-:-:S04]  /*0540*/  FFMA R3, R2, R18, RZ ;  /* 0x0000001202037223 */ /* 0x000fc800000000ff */
[----:B------:R-:W-:-:S04]  /*0550*/  FFMA R10, -R17, R3, R2 ;  /* 0x00000003110a7223 */ /* 0x000fc80000000102 */
[----:B------:R-:W-:Y:S01]  /*0560*/  FFMA R3, R18, R10, R3 ;  /* 0x0000000a12037223 */ /* 0x000fe20000000003 */
[----:B-1----:R-:W-:Y:S06]  /*0570*/  @!P0 BRA `(.L_x_5) ;  /* 0x0000000000108947 */ /* 0x002fec0003800000 */
[----:B------:R-:W-:Y:S02]  /*0580*/  MOV R3, R2 ;  /* 0x0000000200037202 */ /* 0x000fe40000000f00 */
[----:B------:R-:W-:Y:S02]  /*0590*/  MOV R24, R17 ;  /* 0x0000001100187202 */ /* 0x000fe40000000f00 */
[----:B------:R-:W-:-:S07]  /*05a0*/  MOV R10, 0x5c0 ;  /* 0x000005c0000a7802 */ /* 0x000fce0000000f00 */
[----:B------:R-:W-:Y:S05]  /*05b0*/  CALL.REL.NOINC `($__internal_0_$__cuda_sm3x_div_rn_noftz_f32_slowpath) ;  /* 0x0000001c00307944 */ /* 0x000fea0003c00000 */
.L_x_5:
[----:B------:R-:W-:Y:S05]  /*05c0*/  BSYNC.RECONVERGENT B2 ;  /* 0x0000000000027941 */ /* 0x000fea0003800200 */
.L_x_4:
[----:B------:R-:W0:Y:S01]  /*05d0*/  LDCU UR4, c[0x0][0x3b0] ;  /* 0x00007600ff0477ac */ /* 0x000e220008000800 */
[----:B------:R-:W-:Y:S02]  /*05e0*/  HFMA2 R23, -RZ, RZ, -3, 0 ;  /* 0xc2000000ff177431 */ /* 0x000fe400000001ff */
[----:B------:R-:W-:Y:S01]  /*05f0*/  FADD R9, R11, -R26 ;  /* 0x8000001a0b097221 */ /* 0x000fe20000000000 */
[----:B------:R-:W-:Y:S01]  /*0600*/  FADD R3, R5, -R3 ;  /* 0x8000000305037221 */ /* 0x000fe20000000000 */
[C---:B------:R-:W-:Y:S01]  /*0610*/  ISETP.GT.U32.AND P0, PT, R8.reuse, 0xffff, PT ;  /* 0x0000ffff0800780c */ /* 0x040fe20003f04070 */
[----:B------:R-:W-:Y:S01]  /*0620*/  UMOV UR5, URZ ;  /* 0x000000ff00057c82 */ /* 0x000fe20008000000 */
[----:B------:R-:W-:Y:S01]  /*0630*/  FADD R9, R9, UR9 ;  /* 0x0000000909097e21 */ /* 0x000fe20008000000 */
[----:B------:R-:W-:Y:S01]  /*0640*/  FADD R10, R3, UR14 ;  /* 0x0000000e030a7e21 */ /* 0x000fe20008000000 */
[----:B------:R-:W-:-:S04]  /*0650*/  SEL R8, R8, 0xffff, !P0 ;  /* 0x0000ffff08087807 */ /* 0x000fc80004000000 */
[----:B0-----:R0:W5:Y:S01]  /*0660*/  TEX.LL RZ, R23, R8, R23, UR4, ARRAY_2D, 0x1 ;  /* 0xa8ff041708177f60 */ /* 0x00116200089e01ff */
[----:B------:R-:W-:Y:S01]  /*0670*/  FMUL R24, R17, R17 ;  /* 0x0000001111187220 */ /* 0x000fe20000400000 */
[----:B------:R-:W-:Y:S03]  /*0680*/  BSSY.RECONVERGENT B2, `(.L_x_6) ;  /* 0x000000d000027945 */ /* 0x000fe60003800200 */
[----:B------:R-:W1:Y:S08]  /*0690*/  MUFU.RCP R3, R24 ;  /* 0x0000001800037308 */ /* 0x000e700000001000 */
[----:B------:R-:W2:Y:S01]  /*06a0*/  FCHK P0, R0, R24 ;  /* 0x0000001800007302 */ /* 0x000ea20000000000 */
[----:B-1----:R-:W-:-:S04]  /*06b0*/  FFMA R18, -R24, R3, 1 ;  /* 0x3f80000018127423 */ /* 0x002fc80000000103 */
[----:B------:R-:W-:-:S04]  /*06c0*/  FFMA R3, R3, R18, R3 ;  /* 0x0000001203037223 */ /* 0x000fc80000000003 */
[----:B------:R-:W-:-:S04]  /*06d0*/  FFMA R18, R0, R3, RZ ;  /* 0x0000000300127223 */ /* 0x000fc800000000ff */
[----:B------:R-:W-:-:S04]  /*06e0*/  FFMA R17, -R24, R18, R0 ;  /* 0x0000001218117223 */ /* 0x000fc80000000100 */
[----:B------:R-:W-:Y:S01]  /*06f0*/  FFMA R18, R3, R17, R18 ;  /* 0x0000001103127223 */ /* 0x000fe20000000012 */
[----:B0-2---:R-:W-:Y:S06]  /*0700*/  @!P0 BRA `(.L_x_7) ;  /* 0x0000000000108947 */ /* 0x005fec0003800000 */
[----:B------:R-:W-:Y:S02]  /*0710*/  MOV R3, R0 ;  /* 0x0000000000037202 */ /* 0x000fe40000000f00 */
[----:B------:R-:W-:-:S07]  /*0720*/  MOV R10, 0x740 ;  /* 0x00000740000a7802 */ /* 0x000fce0000000f00 */
[----:B-----5:R-:W-:Y:S05]  /*0730*/  CALL.REL.NOINC `($__internal_0_$__cuda_sm3x_div_rn_noftz_f32_slowpath) ;  /* 0x0000001800d07944 */ /* 0x020fea0003c00000 */
[----:B------:R-:W-:-:S07]  /*0740*/  MOV R18, R3 ;  /* 0x0000000300127202 */ /* 0x000fce0000000f00 */
.L_x_7:
[----:B------:R-:W-:Y:S05]  /*0750*/  BSYNC.RECONVERGENT B2 ;  /* 0x0000000000027941 */ /* 0x000fea0003800200 */
.L_x_6:
[----:B------:R-:W-:Y:S01]  /*0760*/  UIADD3 UR4, UPT, UPT, UR7, 0x1, URZ ;  /* 0x0000000107047890 */ /* 0x000fe2000fffe0ff */
[----:B------:R-:W-:Y:S01]  /*0770*/  BSSY.RECONVERGENT B2, `(.L_x_8) ;  /* 0x0000019000027945 */ /* 0x000fe20003800200 */
[----:B-----5:R-:W-:-:S04]  /*0780*/  FFMA R16, R23, R18, R16 ;  /* 0x0000001217107223 */ /* 0x020fc80000000010 */
[----:B------:R-:W-:-:S05]  /*0790*/  I2FP.F32.S32 R3, UR4 ;  /* 0x0000000400037c45 */ /* 0x000fca0008201400 */
[----:B------:R-:W-:-:S04]  /*07a0*/  FMUL R3, R3, UR12 ;  /* 0x0000000c03037c20 */ /* 0x000fc80008400000 */
[----:B------:R-:W-:-:S04]  /*07b0*/  FMUL.RZ R19, R3, 0.15915493667125701904 ;  /* 0x3e22f98303137820 */ /* 0x000fc8000040c000 */
[----:B------:R-:W0:Y:S08]  /*07c0*/  MUFU.COS R8, R19 ;  /* 0x0000001300087308 */ /* 0x000e300000000000 */
[----:B------:R-:W1:Y:S01]  /*07d0*/  MUFU.SIN R3, R19 ;  /* 0x0000001300037308 */ /* 0x000e620000000400 */
[----:B0-----:R-:W-:-:S04]  /*07e0*/  FMUL R9, R7, R8 ;  /* 0x0000000807097220 */ /* 0x001fc80000400000 */
[-C--:B-1----:R-:W-:Y:S01]  /*07f0*/  FFMA R10, -R4, R3.reuse, R9 ;  /* 0x00000003040a7223 */ /* 0x082fe20000000109 */
[----:B------:R-:W-:-:S03]  /*0800*/  FMUL R3, R7, R3 ;  /* 0x0000000307037220 */ /* 0x000fc60000400000 */
[----:B------:R-:W-:Y:S01]  /*0810*/  FFMA R17, -R10, UR13, R15 ;  /* 0x0000000d0a117c23 */ /* 0x000fe2000800010f */
[----:B------:R-:W-:-:S03]  /*0820*/  FFMA R8, R4, R8, R3 ;  /* 0x0000000804087223 */ /* 0x000fc60000000003 */
[----:B------:R-:W0:Y:S01]  /*0830*/  MUFU.RCP R10, R17 ;  /* 0x00000011000a7308 */ /* 0x000e220000001000 */
[----:B------:R-:W-:-:S07]  /*0840*/  FMUL R3, R8, R15 ;  /* 0x0000000f08037220 */ /* 0x000fce0000400000 */
        /* <DEDUP_REMOVED lines=8> */
[----:B------:R-:W-:-:S07]  /*08d0*/  MOV R10, 0x8f0 ;  /* 0x000008f0000a7802 */ /* 0x000fce0000000f00 */
[----:B------:R-:W-:Y:S05]  /*08e0*/  CALL.REL.NOINC `($__internal_0_$__cuda_sm3x_div_rn_noftz_f32_slowpath) ;  /* 0x0000001800647944 */ /* 0x000fea0003c00000 */
[----:B------:R-:W-:-:S07]  /*08f0*/  MOV R8, R3 ;  /* 0x0000000300087202 */ /* 0x000fce0000000f00 */
.L_x_9:
[----:B------:R-:W-:Y:S05]  /*0900*/  BSYNC.RECONVERGENT B2 ;  /* 0x0000000000027941 */ /* 0x000fea0003800200 */
.L_x_8:
        /* <DEDUP_REMOVED lines=13> */
.L_x_11:
[----:B------:R-:W-:Y:S05]  /*09e0*/  BSYNC.RECONVERGENT B2 ;  /* 0x0000000000027941 */ /* 0x000fea0003800200 */
.L_x_10:
[----:B------:R-:W-:Y:S01]  /*09f0*/  FMUL R24, R17, R17 ;  /* 0x0000001111187220 */ /* 0x000fe20000400000 */
[----:B------:R-:W-:Y:S01]  /*0a00*/  BSSY.RECONVERGENT B2, `(.L_x_12) ;  /* 0x000000f000027945 */ /* 0x000fe20003800200 */
[----:B------:R-:W-:Y:S01]  /*0a10*/  FADD R17, R11, -R8 ;  /* 0x800000080b117221 */ /* 0x000fe20000000000 */
[----:B------:R-:W-:Y:S01]  /*0a20*/  FADD R8, R5, -R3 ;  /* 0x8000000305087221 */ /* 0x000fe20000000000 */
[----:B------:R-:W0:Y:S08]  /*0a30*/  MUFU.RCP R9, R24 ;  /* 0x0000001800097308 */ /* 0x000e300000001000 */
        /* <DEDUP_REMOVED lines=11> */
.L_x_13:
[----:B------:R-:W-:Y:S05]  /*0af0*/  BSYNC.RECONVERGENT B2 ;  /* 0x0000000000027941 */ /* 0x000fea0003800200 */
.L_x_12:
[----:B------:R-:W0:Y:S01]  /*0b00*/  LDCU UR4, c[0x0][0x3b0] ;  /* 0x00007600ff0477ac */ /* 0x000e220008000800 */
[----:B------:R-:W-:Y:S01]  /*0b10*/  ISETP.GT.U32.AND P0, PT, R14, 0xffff, PT ;  /* 0x0000ffff0e00780c */ /* 0x000fe20003f04070 */
[----:B------:R-:W-:Y:S02]  /*0b20*/  HFMA2 R21, -RZ, RZ, -3, 0 ;  /* 0xc2000000ff157431 */ /* 0x000fe400000001ff */
[----:B------:R-:W-:Y:S01]  /*0b30*/  FADD R9, R17, UR9 ;  /* 0x0000000911097e21 */ /* 0x000fe20008000000 */
[----:B------:R-:W-:Y:S01]  /*0b40*/  FADD R10, R8, UR14 ;  /* 0x0000000e080a7e21 */ /* 0x000fe20008000000 */
[----:B------:R-:W-:Y:S01]  /*0b50*/  SEL R8, R14, 0xffff, !P0 ;  /* 0x0000ffff0e087807 */ /* 0x000fe20004000000 */
[----:B------:R-:W-:-:S03]  /*0b60*/  UMOV UR5, URZ ;  /* 0x000000ff00057c82 */ /* 0x000fc60008000000 */
[----:B0-----:R0:W5:Y:S01]  /*0b70*/  TEX.LL RZ, R9, R8, R21, UR4, ARRAY_2D, 0x1 ;  /* 0xa8ff041508097f60 */ /* 0x00116200089e01ff */
[----:B------:R-:W-:Y:S01]  /*0b80*/  BSSY.RECONVERGENT B2, `(.L_x_14) ;  /* 0x000001a000027945 */ /* 0x000fe20003800200 */
[----:B0-----:R-:W-:-:S06]  /*0b90*/  UIADD3 UR4, UPT, UPT, UR7, 0x2, URZ ;  /* 0x0000000207047890 */ /* 0x001fcc000fffe0ff */
        /* <DEDUP_REMOVED lines=18> */
[----:B-----5:R-:W-:Y:S01]  /*0cc0*/  FFMA R16, R9, R19, R16 ;  /* 0x0000001309107223 */ /* 0x020fe20000000010 */
[----:B-1----:R-:W-:Y:S06]  /*0cd0*/  @!P0 BRA `(.L_x_15) ;  /* 0x0000000000108947 */ /* 0x002fec0003800000 */
[----:B------:R-:W-:Y:S02]  /*0ce0*/  MOV R24, R17 ;  /* 0x0000001100187202 */ /* 0x000fe40000000f00 */
[----:B------:R-:W-:-:S07]  /*0cf0*/  MOV R10, 0xd10 ;  /* 0x00000d10000a7802 */ /* 0x000fce0000000f00 */
[----:B------:R-:W-:Y:S05]  /*0d00*/  CALL.REL.NOINC `($__internal_0_$__cuda_sm3x_div_rn_noftz_f32_slowpath) ;  /* 0x00000014005c7944 */ /* 0x000fea0003c00000 */
[----:B------:R-:W-:-:S07]  /*0d10*/  MOV R8, R3 ;  /* 0x0000000300087202 */ /* 0x000fce0000000f00 */
.L_x_15:
[----:B------:R-:W-:Y:S05]  /*0d20*/  BSYNC.RECONVERGENT B2 ;  /* 0x0000000000027941 */ /* 0x000fea0003800200 */
.L_x_14:
        /* <DEDUP_REMOVED lines=13> */
.L_x_17:
[----:B------:R-:W-:Y:S05]  /*0e00*/  BSYNC.RECONVERGENT B2 ;  /* 0x0000000000027941 */ /* 0x000fea0003800200 */
.L_x_16:
        /* <DEDUP_REMOVED lines=16> */
.L_x_19:
[----:B------:R-:W-:Y:S05]  /*0f10*/  BSYNC.RECONVERGENT B2 ;  /* 0x0000000000027941 */ /* 0x000fea0003800200 */
.L_x_18:
[----:B------:R-:W0:Y:S01]  /*0f20*/  LDCU UR4, c[0x0][0x3b0] ;  /* 0x00007600ff0477ac */ /* 0x000e220008000800 */
[----:B------:R-:W-:Y:S01]  /*0f30*/  IADD3 R3, PT, PT, R14, 0x1, RZ ;  /* 0x000000010e037810 */ /* 0x000fe20007ffe0ff */
[----:B------:R-:W-:Y:S02]  /*0f40*/  HFMA2 R21, -RZ, RZ, -3, 0 ;  /* 0xc2000000ff157431 */ /* 0x000fe400000001ff */
[----:B------:R-:W-:Y:S01]  /*0f50*/  FADD R9, R17, UR9 ;  /* 0x0000000911097e21 */ /* 0x000fe20008000000 */
[----:B------:R-:W-:Y:S01]  /*0f60*/  FADD R10, R8, UR14 ;  /* 0x0000000e080a7e21 */ /* 0x000fe20008000000 */
[----:B------:R-:W-:Y:S01]  /*0f70*/  ISETP.GT.U32.AND P0, PT, R3, 0xffff, PT ;  /* 0x0000ffff0300780c */ /* 0x000fe20003f04070 */
[----:B------:R-:W-:-:S03]  /*0f80*/  UMOV UR5, URZ ;  /* 0x000000ff00057c82 */ /* 0x000fc60008000000 */
[----:B------:R-:W-:-:S04]  /*0f90*/  SEL R8, R3, 0xffff, !P0 ;  /* 0x0000ffff03087807 */ /* 0x000fc80004000000 */
        /* <DEDUP_REMOVED lines=27> */
.L_x_21:
[----:B------:R-:W-:Y:S05]  /*1150*/  BSYNC.RECONVERGENT B2 ;  /* 0x0000000000027941 */ /* 0x000fea0003800200 */
.L_x_20:
        /* <DEDUP_REMOVED lines=13> */
.L_x_23:
[----:B------:R-:W-:Y:S05]  /*1230*/  BSYNC.RECONVERGENT B2 ;  /* 0x0000000000027941 */ /* 0x000fea0003800200 */
.L_x_22:
        /* <DEDUP_REMOVED lines=16> */
.L_x_25:
[----:B------:R-:W-:Y:S05]  /*1340*/  BSYNC.RECONVERGENT B2 ;  /* 0x0000000000027941 */ /* 0x000fea0003800200 */
.L_x_24:
        /* <DEDUP_REMOVED lines=8> */
[----:B0-----:R-:W5:Y:S01]  /*13d0*/  TEX.LL RZ, R9, R8, R21, UR4, ARRAY_2D, 0x1 ;  /* 0xa8ff041508097f60 */ /* 0x001f6200089e01ff */
[C---:B------:R-:W-:Y:S01]  /*13e0*/  IADD3 R3, PT, PT, R14.reuse, 0x3, RZ ;  /* 0x000000030e037810 */ /* 0x040fe20007ffe0ff */
[----:B------:R-:W-:Y:S01]  /*13f0*/  UIADD3 UR7, UPT, UPT, UR7, 0x4, URZ ;  /* 0x0000000407077890 */ /* 0x000fe2000fffe0ff */
[----:B------:R-:W-:Y:S02]  /*1400*/  IADD3 R14, PT, PT, R14, 0x4, RZ ;  /* 0x000000040e0e7810 */ /* 0x000fe40007ffe0ff */
[----:B------:R-:W-:Y:S01]  /*1410*/  ISETP.NE.AND P0, PT, R3, R6, PT ;  /* 0x000000060300720c */ /* 0x000fe20003f05270 */
[----:B-----5:R-:W-:-:S12]  /*1420*/  FFMA R16, R9, R19, R16 ;  /* 0x0000001309107223 */ /* 0x020fd80000000010 */
[----:B------:R-:W-:Y:S05]  /*1430*/  @P0 BRA `(.L_x_26) ;  /* 0xffffffec00c40947 */ /* 0x000fea000383ffff */
.L_x_1:
[----:B------:R-:W-:-:S09]  /*1440*/  UISETP.NE.AND UP0, UPT, UR8, URZ, UPT ;  /* 0x000000ff0800728c */ /* 0x000fd2000bf05270 */
[----:B------:R-:W-:Y:S05]  /*1450*/  BRA.U !UP0, `(.L_x_0) ;  /* 0x0000000d08687547 */ /* 0x000fea000b800000 */
[----:B------:R-:W-:-:S09]  /*1460*/  UISETP.NE.AND UP0, UPT, UR8, 0x1, UPT ;  /* 0x000000010800788c */ /* 0x000fd2000bf05270 */
[----:B------:R-:W-:Y:S05]  /*1470*/  BRA.U !UP0, `(.L_x_27) ;  /* 0x0000000908387547 */ /* 0x000fea000b800000 */
[----:B------:R-:W0:Y:S01]  /*1480*/  LDCU.64 UR4, c[0x3][0x10] ;  /* 0x00c00200ff0477ac */ /* 0x000e220008000a00 */
[----:B------:R-:W-:Y:S01]  /*1490*/  IADD3 R14, PT, PT, R6, UR6, RZ ;  /* 0x00000006060e7c10 */ /* 0x000fe2000fffe0ff */
[----:B------:R-:W1:Y:S01]  /*14a0*/  LDC R18, c[0x3][0x18] ;  /* 0x00c00600ff127b82 */ /* 0x000e620000000800 */
[----:B------:R-:W-:Y:S02]  /*14b0*/  BSSY.RECONVERGENT B2, `(.L_x_28) ;  /* 0x0000018000027945 */ /* 0x000fe40003800200 */
[----:B------:R-:W-:-:S05]  /*14c0*/  I2FP.F32.S32 R3, R14 ;  /* 0x0000000e00037245 */ /* 0x000fca0000201400 */
[----:B0-----:R-:W-:-:S04]  /*14d0*/  FMUL R3, R3, UR4 ;  /* 0x0000000403037c20 */ /* 0x001fc80008400000 */
[----:B------:R-:W-:-:S04]  /*14e0*/  FMUL.RZ R17, R3, 0.15915493667125701904 ;  /* 0x3e22f98303117820 */ /* 0x000fc8000040c000 */
[----:B------:R-:W0:Y:S08]  /*14f0*/  MUFU.COS R8, R17 ;  /* 0x0000001100087308 */ /* 0x000e300000000000 */
[----:B------:R-:W2:Y:S01]  /*1500*/  MUFU.SIN R3, R17 ;  /* 0x0000001100037308 */ /* 0x000ea20000000400 */
[----:B0-----:R-:W-:-:S04]  /*1510*/  FMUL R9, R7, R8 ;  /* 0x0000000807097220 */ /* 0x001fc80000400000 */
[-C--:B--2---:R-:W-:Y:S01]  /*1520*/  FFMA R9, -R4, R3.reuse, R9 ;  /* 0x0000000304097223 */ /* 0x084fe20000000109 */
[----:B------:R-:W-:-:S03]  /*1530*/  FMUL R3, R7, R3 ;  /* 0x0000000307037220 */ /* 0x000fc60000400000 */
[----:B-1----:R-:W-:Y:S01]  /*1540*/  FFMA R15, -R9, UR5, R18 ;  /* 0x00000005090f7c23 */ /* 0x002fe20008000112 */
        /* <DEDUP_REMOVED lines=14> */
.L_x_29:
[----:B------:R-:W-:Y:S05]  /*1630*/  BSYNC.RECONVERGENT B2 ;  /* 0x0000000000027941 */ /* 0x000fea0003800200 */
.L_x_28:
        /* <DEDUP_REMOVED lines=13> */
.L_x_31:
[----:B------:R-:W-:Y:S05]  /*1710*/  BSYNC.RECONVERGENT B2 ;  /* 0x0000000000027941 */ /* 0x000fea0003800200 */
.L_x_30:
[----:B------:R-:W0:Y:S01]  /*1720*/  LDCU UR5, c[0x0][0x39c] ;  /* 0x00007380ff0577ac */ /* 0x000e220008000800 */
[----:B------:R-:W-:Y:S02]  /*1730*/  HFMA2 R17, -RZ, RZ, -3, 0 ;  /* 0xc2000000ff117431 */ /* 0x000fe400000001ff */
[----:B------:R-:W-:Y:S01]  /*1740*/  FADD R8, R11, -R8 ;  /* 0x800000080b087221 */ /* 0x000fe20000000000 */
[----:B------:R-:W-:Y:S01]  /*1750*/  FADD R3, R5, -R3 ;  /* 0x8000000305037221 */ /* 0x000fe20000000000 */
[----:B------:R-:W1:Y:S01]  /*1760*/  LDCU UR7, c[0x0][0x3a0] ;  /* 0x00007400ff0777ac */ /* 0x000e620008000800 */
[----:B------:R-:W-:Y:S01]  /*1770*/  ISETP.GT.U32.AND P0, PT, R6, 0xffff, PT ;  /* 0x0000ffff0600780c */ /* 0x000fe20003f04070 */
[----:B------:R-:W2:Y:S01]  /*1780*/  LDCU UR4, c[0x0][0x3b0] ;  /* 0x00007600ff0477ac */ /* 0x000ea20008000800 */
[----:B0-----:R-:W-:Y:S02]  /*1790*/  FADD R9, R8, UR5 ;  /* 0x0000000508097e21 */ /* 0x001fe40008000000 */
[----:B------:R-:W-:Y:S01]  /*17a0*/  SEL R8, R6, 0xffff, !P0 ;  /* 0x0000ffff06087807 */ /* 0x000fe20004000000 */
[----:B------:R-:W-:Y:S01]  /*17b0*/  UMOV UR5, URZ ;  /* 0x000000ff00057c82 */ /* 0x000fe20008000000 */
[----:B-1----:R-:W-:-:S04]  /*17c0*/  FADD R10, R3, UR7 ;  /* 0x00000007030a7e21 */ /* 0x002fc80008000000 */
[----:B--2---:R0:W5:Y:S01]  /*17d0*/  TEX.LL RZ, R17, R8, R17, UR4, ARRAY_2D, 0x1 ;  /* 0xa8ff041108117f60 */ /* 0x00416200089e01ff */
        /* <DEDUP_REMOVED lines=14> */
.L_x_33:
[----:B------:R-:W-:Y:S05]  /*18c0*/  BSYNC.RECONVERGENT B2 ;  /* 0x0000000000027941 */ /* 0x000fea0003800200 */
.L_x_32:
[----:B------:R-:W0:Y:S01]  /*18d0*/  LDCU.64 UR4, c[0x3][0x10] ;  /* 0x00c00200ff0477ac */ /* 0x000e220008000a00 */
[----:B------:R-:W-:Y:S01]  /*18e0*/  IADD3 R14, PT, PT, R14, 0x1, RZ ;  /* 0x000000010e0e7810 */ /* 0x000fe20007ffe0ff */
[----:B------:R-:W1:Y:S01]  /*18f0*/  LDC R20, c[0x3][0x18] ;  /* 0x00c00600ff147b82 */ /* 0x000e620000000800 */
[----:B------:R-:W-:Y:S01]  /*1900*/  BSSY.RECONVERGENT B2, `(.L_x_34) ;  /* 0x000001a000027945 */ /* 0x000fe20003800200 */
[----:B-----5:R-:W-:Y:S01]  /*1910*/  FFMA R16, R17, R18, R16 ;  /* 0x0000001211107223 */ /* 0x020fe20000000010 */
        /* <DEDUP_REMOVED lines=9> */
[----:B------:R-:W-:Y:S01]  /*19b0*/  FFMA R3, R4, R8, R3 ;  /* 0x0000000804037223 */ /* 0x000fe20000000003 */
[----:B------:R-:W-:Y:S02]  /*19c0*/  IADD3 R8, PT, PT, R6, 0x1, RZ ;  /* 0x0000000106087810 */ /* 0x000fe40007ffe0ff */
        /* <DEDUP_REMOVED lines=13> */
.L_x_35:
[----:B------:R-:W-:Y:S05]  /*1aa0*/  BSYNC.RECONVERGENT B2 ;  /* 0x0000000000027941 */ /* 0x000fea0003800200 */
.L_x_34:
        /* <DEDUP_REMOVED lines=13> */
.L_x_37:
[----:B------:R-:W-:Y:S05]  /*1b80*/  BSYNC.RECONVERGENT B2 ;  /* 0x0000000000027941 */ /* 0x000fea0003800200 */
.L_x_36:
        /* <DEDUP_REMOVED lines=16> */
.L_x_39:
[----:B------:R-:W-:Y:S05]  /*1c90*/  BSYNC.RECONVERGENT B2 ;  /* 0x0000000000027941 */ /* 0x000fea0003800200 */
.L_x_38:
[----:B------:R-:W0:Y:S01]  /*1ca0*/  LDCU UR5, c[0x0][0x39c] ;  /* 0x00007380ff0577ac */ /* 0x000e220008000800 */
[C---:B------:R-:W-:Y:S01]  /*1cb0*/  ISETP.GT.U32.AND P0, PT, R8.reuse, 0xffff, PT ;  /* 0x0000ffff0800780c */ /* 0x040fe20003f04070 */
[----:B------:R-:W-:Y:S01]  /*1cc0*/  HFMA2 R3, -RZ, RZ, -3, 0 ;  /* 0xc2000000ff037431 */ /* 0x000fe200000001ff */
[----:B------:R-:W1:Y:S02]  /*1cd0*/  LDCU UR7, c[0x0][0x3a0] ;  /* 0x00007400ff0777ac */ /* 0x000e640008000800 */
[----:B------:R-:W-:Y:S01]  /*1ce0*/  SEL R8, R8, 0xffff, !P0 ;  /* 0x0000ffff08087807 */ /* 0x000fe20004000000 */
[----:B------:R-:W2:Y:S01]  /*1cf0*/  LDCU UR4, c[0x0][0x3b0] ;  /* 0x00007600ff0477ac */ /* 0x000ea20008000800 */
[----:B0-----:R-:W-:Y:S01]  /*1d00*/  FADD R9, R15, UR5 ;  /* 0x000000050f097e21 */ /* 0x001fe20008000000 */
[----:B------:R-:W-:Y:S01]  /*1d10*/  UMOV UR5, URZ ;  /* 0x000000ff00057c82 */ /* 0x000fe20008000000 */
[----:B-1----:R-:W-:-:S04]  /*1d20*/  FADD R10, R14, UR7 ;  /* 0x000000070e0a7e21 */ /* 0x002fc80008000000 */
[----:B--2---:R-:W5:Y:S01]  /*1d30*/  TEX.LL RZ, R9, R8, R3, UR4, ARRAY_2D, 0x1 ;  /* 0xa8ff040308097f60 */ /* 0x004f6200089e01ff */
[----:B------:R-:W-:Y:S01]  /*1d40*/  IADD3 R6, PT, PT, R6, 0x2, RZ ;  /* 0x0000000206067810 */ /* 0x000fe20007ffe0ff */
[----:B-----5:R-:W-:-:S07]  /*1d50*/  FFMA R16, R9, R17, R16 ;  /* 0x0000001109107223 */ /* 0x020fce0000000010 */
.L_x_27:
[----:B------:R-:W0:Y:S02]  /*1d60*/  LDCU UR4, c[0x0][0x390] ;  /* 0x00007200ff0477ac */ /* 0x000e240008000800 */
[----:B0-----:R-:W-:-:S04]  /*1d70*/  ULOP3.LUT UR4, UR4, 0x1, URZ, 0xc0, !UPT ;  /* 0x0000000104047892 */ /* 0x001fc8000f8ec0ff */
[----:B------:R-:W-:-:S09]  /*1d80*/  UISETP.NE.U32.AND UP0, UPT, UR4, 0x1, UPT ;  /* 0x000000010400788c */ /* 0x000fd2000bf05070 */
[----:B------:R-:W-:Y:S05]  /*1d90*/  BRA.U UP0, `(.L_x_0) ;  /* 0x0000000500187547 */ /* 0x000fea000b800000 */
        /* <DEDUP_REMOVED lines=27> */
.L_x_41:
[----:B------:R-:W-:Y:S05]  /*1f50*/  BSYNC.RECONVERGENT B2 ;  /* 0x0000000000027941 */ /* 0x000fea0003800200 */
.L_x_40:
        /* <DEDUP_REMOVED lines=13> */
.L_x_43:
[----:B------:R-:W-:Y:S05]  /*2030*/  BSYNC.RECONVERGENT B2 ;  /* 0x0000000000027941 */ /* 0x000fea0003800200 */
.L_x_42:
        /* <DEDUP_REMOVED lines=16> */
.L_x_45:
[----:B------:R-:W-:Y:S05]  /*2140*/  BSYNC.RECONVERGENT B2 ;  /* 0x0000000000027941 */ /* 0x000fea0003800200 */
.L_x_44:
        /* <DEDUP_REMOVED lines=9> */
[----:B--2---:R-:W5:Y:S02]  /*21e0*/  TEX.LL RZ, R9, R8, R7, UR4, ARRAY_2D, 0x1 ;  /* 0xa8ff040708097f60 */ /* 0x004f6400089e01ff */
[----:B-----5:R-:W-:-:S07]  /*21f0*/  FFMA R16, R9, R3, R16 ;  /* 0x0000000309107223 */ /* 0x020fce0000000010 */
.L_x_0:
[----:B------:R-:W0:Y:S01]  /*2200*/  LDC.64 R2, c[0x0][0x380] ;  /* 0x0000e000ff027b82 */ /* 0x000e220000000a00 */
[----:B------:R-:W1:Y:S02]  /*2210*/  LDCU UR4, c[0x0][0x394] ;  /* 0x00007280ff0477ac */ /* 0x000e640008000800 */
[----:B-1----:R-:W-:-:S04]  /*2220*/  IMAD R13, R13, UR4, R12 ;  /* 0x000000040d0d7c24 */ /* 0x002fc8000f8e020c */
[----:B0-----:R-:W-:-:S05]  /*2230*/  IMAD.WIDE R2, R13, 0x4, R2 ;  /* 0x000000040d027825 */ /* 0x001fca00078e0202 */
[----:B------:R-:W2:Y:S02]  /*2240*/  LDG.E R5, desc[UR10][R2.64] ;  /* 0x0000000a02057981 */ /* 0x000ea4000c1e1900 */
[----:B--2---:R-:W-:-:S05]  /*2250*/  FADD R5, R5, R16 ;  /* 0x0000001005057221 */ /* 0x004fca0000000000 */
[----:B------:R-:W-:Y:S01]  /*2260*/  STG.E desc[UR10][R2.64], R5 ;  /* 0x0000000502007986 */ /* 0x000fe2000c10190a */
[----:B------:R-:W-:Y:S05]  /*2270*/  EXIT ;  /* 0x000000000000794d */ /* 0x000fea0003800000 */
        .weak           $__internal_0_$__cuda_sm3x_div_rn_noftz_f32_slowpath
        .type           $__internal_0_$__cuda_sm3x_div_rn_noftz_f32_slowpath,@function
        .size           $__internal_0_$__cuda_sm3x_div_rn_noftz_f32_slowpath,(.L_x_116 - $__internal_0_$__cuda_sm3x_div_rn_noftz_f32_slowpath)
$__internal_0_$__cuda_sm3x_div_rn_noftz_f32_slowpath:
[----:B------:R-:W-:Y:S01]  /*2280*/  SHF.R.U32.HI R9, RZ, 0x17, R24 ;  /* 0x00000017ff097819 */ /* 0x000fe20000011618 */
[----:B------:R-:W-:Y:S01]  /*2290*/  BSSY.RECONVERGENT B0, `(.L_x_46) ;  /* 0x0000062000007945 */ /* 0x000fe20003800200 */
[----:B------:R-:W-:Y:S02]  /*22a0*/  SHF.R.U32.HI R22, RZ, 0x17, R3 ;  /* 0x00000017ff167819 */ /* 0x000fe40000011603 */
[----:B------:R-:W-:Y:S02]  /*22b0*/  LOP3.LUT R9, R9, 0xff, RZ, 0xc0, !PT ;  /* 0x000000ff09097812 */ /* 0x000fe400078ec0ff */
[----:B------:R-:W-:Y:S02]  /*22c0*/  LOP3.LUT R22, R22, 0xff, RZ, 0xc0, !PT ;  /* 0x000000ff16167812 */ /* 0x000fe400078ec0ff */
[----:B------:R-:W-:Y:S02]  /*22d0*/  IADD3 R19, PT, PT, R9, -0x1, RZ ;  /* 0xffffffff09137810 */ /* 0x000fe40007ffe0ff */
[----:B------:R-:W-:-:S02]  /*22e0*/  IADD3 R20, PT, PT, R22, -0x1, RZ ;  /* 0xffffffff16147810 */ /* 0x000fc40007ffe0ff */
[----:B------:R-:W-:-:S04]  /*22f0*/  ISETP.GT.U32.AND P0, PT, R19, 0xfd, PT ;  /* 0x000000fd1300780c */ /* 0x000fc80003f04070 */
[----:B------:R-:W-:-:S13]  /*2300*/  ISETP.GT.U32.OR P0, PT, R20, 0xfd, P0 ;  /* 0x000000fd1400780c */ /* 0x000fda0000704470 */
[----:B------:R-:W-:Y:S01]  /*2310*/  @!P0 MOV R18, RZ ;  /* 0x000000ff00128202 */ /* 0x000fe20000000f00 */
[----:B------:R-:W-:Y:S06]  /*2320*/  @!P0 BRA `(.L_x_47) ;  /* 0x00000000005c8947 */ /* 0x000fec0003800000 */
[----:B------:R-:W-:Y:S02]  /*2330*/  FSETP.GTU.FTZ.AND P0, PT, |R3|, +INF , PT ;  /* 0x7f8000000300780b */ /* 0x000fe40003f1c200 */
[----:B------:R-:W-:-:S04]  /*2340*/  FSETP.GTU.FTZ.AND P1, PT, |R24|, +INF , PT ;  /* 0x7f8000001800780b */ /* 0x000fc80003f3c200 */
[----:B------:R-:W-:-:S13]  /*2350*/  PLOP3.LUT P0, PT, P0, P1, PT, 0xf8, 0x8f ;  /* 0x00000000008f781c */ /* 0x000fda0000703f70 */
[----:B------:R-:W-:Y:S05]  /*2360*/  @P0 BRA `(.L_x_48) ;  /* 0x00000004004c0947 */ /* 0x000fea0003800000 */
[----:B------:R-:W-:-:S13]  /*2370*/  LOP3.LUT P0, RZ, R24, 0x7fffffff, R3, 0xc8, !PT ;  /* 0x7fffffff18ff7812 */ /* 0x000fda000780c803 */
[----:B------:R-:W-:Y:S05]  /*2380*/  @!P0 BRA `(.L_x_49) ;  /* 0x00000004003c8947 */ /* 0x000fea0003800000 */
[C---:B------:R-:W-:Y:S02]  /*2390*/  FSETP.NEU.FTZ.AND P2, PT, |R3|.reuse, +INF , PT ;  /* 0x7f8000000300780b */ /* 0x040fe40003f5d200 */
[----:B------:R-:W-:Y:S02]  /*23a0*/  FSETP.NEU.FTZ.AND P1, PT, |R24|, +INF , PT ;  /* 0x7f8000001800780b */ /* 0x000fe40003f3d200 */
[----:B------:R-:W-:-:S11]  /*23b0*/  FSETP.NEU.FTZ.AND P0, PT, |R3|, +INF , PT ;  /* 0x7f8000000300780b */ /* 0x000fd60003f1d200 */
[----:B------:R-:W-:Y:S05]  /*23c0*/  @!P1 BRA !P2, `(.L_x_49) ;  /* 0x00000004002c9947 */ /* 0x000fea0005000000 */
[----:B------:R-:W-:-:S04]  /*23d0*/  LOP3.LUT P2, RZ, R3, 0x7fffffff, RZ, 0xc0, !PT ;  /* 0x7fffffff03ff7812 */ /* 0x000fc8000784c0ff */
[----:B------:R-:W-:-:S13]  /*23e0*/  PLOP3.LUT P1, PT, P1, P2, PT, 0x2f, 0xf2 ;  /* 0x0000000000f2781c */ /* 0x000fda0000f24577 */
[----:B------:R-:W-:Y:S05]  /*23f0*/  @P1 BRA `(.L_x_50) ;  /* 0x0000000400181947 */ /* 0x000fea0003800000 */
[----:B------:R-:W-:-:S04]  /*2400*/  LOP3.LUT P1, RZ, R24, 0x7fffffff, RZ, 0xc0, !PT ;  /* 0x7fffffff18ff7812 */ /* 0x000fc8000782c0ff */
[----:B------:R-:W-:-:S13]  /*2410*/  PLOP3.LUT P0, PT, P0, P1, PT, 0x2f, 0xf2 ;  /* 0x0000000000f2781c */ /* 0x000fda0000702577 */
[----:B------:R-:W-:Y:S05]  /*2420*/  @P0 BRA `(.L_x_51) ;  /* 0x0000000400000947 */ /* 0x000fea0003800000 */
[----:B------:R-:W-:Y:S02]  /*2430*/  ISETP.GE.AND P0, PT, R20, RZ, PT ;  /* 0x000000ff1400720c */ /* 0x000fe40003f06270 */
[----:B------:R-:W-:-:S11]  /*2440*/  ISETP.GE.AND P1, PT, R19, RZ, PT ;  /* 0x000000ff1300720c */ /* 0x000fd60003f26270 */
[----:B------:R-:W-:Y:S01]  /*2450*/  @P0 MOV R18, RZ ;  /* 0x000000ff00120202 */ /* 0x000fe20000000f00 */
[----:B------:R-:W-:Y:S01]  /*2460*/  @!P0 FFMA R3, R3, 1.84467440737095516160e+19, RZ ;  /* 0x5f80000003038823 */ /* 0x000fe200000000ff */
[----:B------:R-:W-:Y:S01]  /*2470*/  @!P0 MOV R18, 0xffffffc0 ;  /* 0xffffffc000128802 */ /* 0x000fe20000000f00 */
[----:B------:R-:W-:-:S03]  /*2480*/  @!P1 FFMA R24, R24, 1.84467440737095516160e+19, RZ ;  /* 0x5f80000018189823 */ /* 0x000fc600000000ff */
[----:B------:R-:W-:-:S07]  /*2490*/  @!P1 IADD3 R18, PT, PT, R18, 0x40, RZ ;  /* 0x0000004012129810 */ /* 0x000fce0007ffe0ff */
.L_x_47:
[----:B------:R-:W-:Y:S01]  /*24a0*/  LEA R25, R9, 0xc0800000, 0x17 ;  /* 0xc080000009197811 */ /* 0x000fe200078eb8ff */
[----:B------:R-:W-:Y:S01]  /*24b0*/  BSSY.RECONVERGENT B1, `(.L_x_52) ;  /* 0x0000036000017945 */ /* 0x000fe20003800200 */
[----:B------:R-:W-:Y:S02]  /*24c0*/  IADD3 R22, PT, PT, R22, -0x7f, RZ ;  /* 0xffffff8116167810 */ /* 0x000fe40007ffe0ff */
[----:B------:R-:W-:-:S03]  /*24d0*/  IADD3 R25, PT, PT, -R25, R24, RZ ;  /* 0x0000001819197210 */ /* 0x000fc60007ffe1ff */
[----:B------:R-:W-:Y:S01]  /*24e0*/  IMAD R3, R22, -0x800000, R3 ;  /* 0xff80000016037824 */ /* 0x000fe200078e0203 */
[----:B------:R-:W0:Y:S01]  /*24f0*/  MUFU.RCP R19, R25 ;  /* 0x0000001900137308 */ /* 0x000e220000001000 */
[----:B------:R-:W-:-:S04]  /*2500*/  FADD.FTZ R20, -R25, -RZ ;  /* 0x800000ff19147221 */ /* 0x000fc80000010100 */
[----:B0-----:R-:W-:-:S04]  /*2510*/  FFMA R24, R19, R20, 1 ;  /* 0x3f80000013187423 */ /* 0x001fc80000000014 */
[----:B------:R-:W-:-:S04]  /*2520*/  FFMA R24, R19, R24, R19 ;  /* 0x0000001813187223 */ /* 0x000fc80000000013 */
[----:B------:R-:W-:-:S04]  /*2530*/  FFMA R19, R3, R24, RZ ;  /* 0x0000001803137223 */ /* 0x000fc800000000ff */
[----:B------:R-:W-:-:S04]  /*2540*/  FFMA R21, R20, R19, R3 ;  /* 0x0000001314157223 */ /* 0x000fc80000000003 */
[----:B------:R-:W-:Y:S01]  /*2550*/  FFMA R21, R24, R21, R19 ;  /* 0x0000001518157223 */ /* 0x000fe20000000013 */
[----:B------:R-:W-:-:S03]  /*2560*/  IADD3 R19, PT, PT, R22, 0x7f, -R9 ;  /* 0x0000007f16137810 */ /* 0x000fc60007ffe809 */
[----:B------:R-:W-:Y:S01]  /*2570*/  FFMA R20, R20, R21, R3 ;  /* 0x0000001514147223 */ /* 0x000fe20000000003 */
[----:B------:R-:W-:-:S03]  /*2580*/  IADD3 R18, PT, PT, R19, R18, RZ ;  /* 0x0000001213127210 */ /* 0x000fc60007ffe0ff */
[----:B------:R-:W-:-:S05]  /*2590*/  FFMA R3, R24, R20, R21 ;  /* 0x0000001418037223 */ /* 0x000fca0000000015 */
[----:B------:R-:W-:-:S04]  /*25a0*/  SHF.R.U32.HI R9, RZ, 0x17, R3 ;  /* 0x00000017ff097819 */ /* 0x000fc80000011603 */
[----:B------:R-:W-:-:S04]  /*25b0*/  LOP3.LUT R9, R9, 0xff, RZ, 0xc0, !PT ;  /* 0x000000ff09097812 */ /* 0x000fc800078ec0ff */
[----:B------:R-:W-:-:S04]  /*25c0*/  IADD3 R9, PT, PT, R9, R18, RZ ;  /* 0x0000001209097210 */ /* 0x000fc80007ffe0ff */
[----:B------:R-:W-:-:S04]  /*25d0*/  IADD3 R19, PT, PT, R9, -0x1, RZ ;  /* 0xffffffff09137810 */ /* 0x000fc80007ffe0ff */
[----:B------:R-:W-:-:S13]  /*25e0*/  ISETP.GE.U32.AND P0, PT, R19, 0xfe, PT ;  /* 0x000000fe1300780c */ /* 0x000fda0003f06070 */
[----:B------:R-:W-:Y:S05]  /*25f0*/  @!P0 BRA `(.L_x_53) ;  /* 0x0000000000808947 */ /* 0x000fea0003800000 */
[----:B------:R-:W-:-:S13]  /*2600*/  ISETP.GT.AND P0, PT, R9, 0xfe, PT ;  /* 0x000000fe0900780c */ /* 0x000fda0003f04270 */
[----:B------:R-:W-:Y:S05]  /*2610*/  @P0 BRA `(.L_x_54) ;  /* 0x00000000006c0947 */ /* 0x000fea0003800000 */
[----:B------:R-:W-:-:S13]  /*2620*/  ISETP.GE.AND P0, PT, R9, 0x1, PT ;  /* 0x000000010900780c */ /* 0x000fda0003f06270 */
[----:B------:R-:W-:Y:S05]  /*2630*/  @P0 BRA `(.L_x_55) ;  /* 0x0000000000740947 */ /* 0x000fea0003800000 */
[----:B------:R-:W-:Y:S02]  /*2640*/  ISETP.GE.AND P0, PT, R9, -0x18, PT ;  /* 0xffffffe80900780c */ /* 0x000fe40003f06270 */
[----:B------:R-:W-:-:S11]  /*2650*/  LOP3.LUT R3, R3, 0x80000000, RZ, 0xc0, !PT ;  /* 0x8000000003037812 */ /* 0x000fd600078ec0ff */
[----:B------:R-:W-:Y:S05]  /*2660*/  @!P0 BRA `(.L_x_55) ;  /* 0x0000000000688947 */ /* 0x000fea0003800000 */
[CCC-:B------:R-:W-:Y:S01]  /*2670*/  FFMA.RZ R18, R24.reuse, R20.reuse, R21.reuse ;  /* 0x0000001418127223 */ /* 0x1c0fe2000000c015 */
[CCC-:B------:R-:W-:Y:S01]  /*2680*/  FFMA.RP R19, R24.reuse, R20.reuse, R21.reuse ;  /* 0x0000001418137223 */ /* 0x1c0fe20000008015 */
[----:B------:R-:W-:Y:S01]  /*2690*/  FFMA.RM R24, R24, R20, R21 ;  /* 0x0000001418187223 */ /* 0x000fe20000004015 */
[C---:B------:R-:W-:Y:S02]  /*26a0*/  IADD3 R20, PT, PT, R9.reuse, 0x20, RZ ;  /* 0x0000002009147810 */ /* 0x040fe40007ffe0ff */
[----:B------:R-:W-:Y:S02]  /*26b0*/  LOP3.LUT R18, R18, 0x7fffff, RZ, 0xc0, !PT ;  /* 0x007fffff12127812 */ /* 0x000fe400078ec0ff */
[C---:B------:R-:W-:Y:S02]  /*26c0*/  ISETP.NE.AND P2, PT, R9.reuse, RZ, PT ;  /* 0x000000ff0900720c */ /* 0x040fe40003f45270 */
[----:B------:R-:W-:Y:S02]  /*26d0*/  LOP3.LUT R21, R18, 0x800000, RZ, 0xfc, !PT ;  /* 0x0080000012157812 */ /* 0x000fe400078efcff */
[----:B------:R-:W-:-:S02]  /*26e0*/  ISETP.NE.AND P1, PT, R9, RZ, PT ;  /* 0x000000ff0900720c */ /* 0x000fc40003f25270 */
[----:B------:R-:W-:Y:S02]  /*26f0*/  IADD3 R9, PT, PT, -R9, RZ, RZ ;  /* 0x000000ff09097210 */ /* 0x000fe40007ffe1ff */
[----:B------:R-:W-:Y:S02]  /*2700*/  SHF.L.U32 R20, R21, R20, RZ ;  /* 0x0000001415147219 */ /* 0x000fe400000006ff */
[----:B------:R-:W-:Y:S02]  /*2710*/  FSETP.NEU.FTZ.AND P0, PT, R19, R24, PT ;  /* 0x000000181300720b */ /* 0x000fe40003f1d000 */
[----:B------:R-:W-:Y:S02]  /*2720*/  SEL R18, R9, RZ, P2 ;  /* 0x000000ff09127207 */ /* 0x000fe40001000000 */
[----:B------:R-:W-:Y:S02]  /*2730*/  ISETP.NE.AND P1, PT, R20, RZ, P1 ;  /* 0x000000ff1400720c */ /* 0x000fe40000f25270 */
[----:B------:R-:W-:-:S02]  /*2740*/  SHF.R.U32.HI R20, RZ, R18, R21 ;  /* 0x00000012ff147219 */ /* 0x000fc40000011615 */
[----:B------:R-:W-:Y:S02]  /*2750*/  PLOP3.LUT P0, PT, P0, P1, PT, 0xf8, 0x8f ;  /* 0x00000000008f781c */ /* 0x000fe40000703f70 */
[----:B------:R-:W-:Y:S02]  /*2760*/  SHF.R.U32.HI R18, RZ, 0x1, R20 ;  /* 0x00000001ff127819 */ /* 0x000fe40000011614 */
[----:B------:R-:W-:-:S04]  /*2770*/  SEL R9, RZ, 0x1, !P0 ;  /* 0x00000001ff097807 */ /* 0x000fc80004000000 */
[----:B------:R-:W-:-:S04]  /*2780*/  LOP3.LUT R9, R9, 0x1, R18, 0xf8, !PT ;  /* 0x0000000109097812 */ /* 0x000fc800078ef812 */
[----:B------:R-:W-:-:S04]  /*2790*/  LOP3.LUT R9, R9, R20, RZ, 0xc0, !PT ;  /* 0x0000001409097212 */ /* 0x000fc800078ec0ff */
[----:B------:R-:W-:-:S04]  /*27a0*/  IADD3 R18, PT, PT, R18, R9, RZ ;  /* 0x0000000912127210 */ /* 0x000fc80007ffe0ff */
[----:B------:R-:W-:Y:S01]  /*27b0*/  LOP3.LUT R3, R18, R3, RZ, 0xfc, !PT ;  /* 0x0000000312037212 */ /* 0x000fe200078efcff */
[----:B------:R-:W-:Y:S06]  /*27c0*/  BRA `(.L_x_55) ;  /* 0x0000000000107947 */ /* 0x000fec0003800000 */
.L_x_54:
[----:B------:R-:W-:-:S04]  /*27d0*/  LOP3.LUT R3, R3, 0x80000000, RZ, 0xc0, !PT ;  /* 0x8000000003037812 */ /* 0x000fc800078ec0ff */
[----:B------:R-:W-:Y:S01]  /*27e0*/  LOP3.LUT R3, R3, 0x7f800000, RZ, 0xfc, !PT ;  /* 0x7f80000003037812 */ /* 0x000fe200078efcff */
[----:B------:R-:W-:Y:S06]  /*27f0*/  BRA `(.L_x_55) ;  /* 0x0000000000047947 */ /* 0x000fec0003800000 */
.L_x_53:
[----:B------:R-:W-:-:S07]  /*2800*/  LEA R3, R18, R3, 0x17 ;  /* 0x0000000312037211 */ /* 0x000fce00078eb8ff */
.L_x_55:
[----:B------:R-:W-:Y:S05]  /*2810*/  BSYNC.RECONVERGENT B1 ;  /* 0x0000000000017941 */ /* 0x000fea0003800200 */
.L_x_52:
[----:B------:R-:W-:Y:S05]  /*2820*/  BRA `(.L_x_56) ;  /* 0x0000000000207947 */ /* 0x000fea0003800000 */
.L_x_51:
[----:B------:R-:W-:-:S04]  /*2830*/  LOP3.LUT R3, R24, 0x80000000, R3, 0x48, !PT ;  /* 0x8000000018037812 */ /* 0x000fc800078e4803 */
[----:B------:R-:W-:Y:S01]  /*2840*/  LOP3.LUT R3, R3, 0x7f800000, RZ, 0xfc, !PT ;  /* 0x7f80000003037812 */ /* 0x000fe200078efcff */
[----:B------:R-:W-:Y:S06]  /*2850*/  BRA `(.L_x_56) ;  /* 0x0000000000147947 */ /* 0x000fec0003800000 */
.L_x_50:
[----:B------:R-:W-:Y:S01]  /*2860*/  LOP3.LUT R3, R24, 0x80000000, R3, 0x48, !PT ;  /* 0x8000000018037812 */ /* 0x000fe200078e4803 */
[----:B------:R-:W-:Y:S06]  /*2870*/  BRA `(.L_x_56) ;  /* 0x00000000000c7947 */ /* 0x000fec0003800000 */
.L_x_49:
[----:B------:R-:W0:Y:S01]  /*2880*/  MUFU.RSQ R3, -QNAN ;  /* 0xffc0000000037908 */ /* 0x000e220000001400 */
[----:B------:R-:W-:Y:S05]  /*2890*/  BRA `(.L_x_56) ;  /* 0x0000000000047947 */ /* 0x000fea0003800000 */
.L_x_48:
[----:B------:R-:W-:-:S07]  /*28a0*/  FADD.FTZ R3, R3, R24 ;  /* 0x0000001803037221 */ /* 0x000fce0000010000 */
.L_x_56:
[----:B------:R-:W-:Y:S05]  /*28b0*/  BSYNC.RECONVERGENT B0 ;  /* 0x0000000000007941 */ /* 0x000fea0003800200 */
.L_x_46:
[----:B------:R-:W-:Y:S01]  /*28c0*/  HFMA2 R19, -RZ, RZ, 0, 0 ;  /* 0x00000000ff137431 */ /* 0x000fe200000001ff */
[----:B------:R-:W-:-:S04]  /*28d0*/  MOV R18, R10 ;  /* 0x0000000a00127202 */ /* 0x000fc80000000f00 */
[----:B0-----:R-:W-:Y:S05]  /*28e0*/  RET.REL.NODEC R18 `(_Z16fdk_kernel_3DW_RPfiiiiifffffy) ;  /* 0xffffffd412c47950 */ /* 0x001fea0003c3ffff */
.L_x_57:
[----:B------:R-:W-:-:S00]  /*28f0*/  BRA `(.L_x_57) ;  /* 0xfffffffc00fc7947 */ /* 0x000fc0000383ffff */
[----:B------:R-:W-:-:S00]  /*2900*/  NOP ;  /* 0x0000000000007918 */ /* 0x000fc00000000000 */
[----:B------:R-:W-:-:S00]  /*2910*/  NOP ;  /* 0x0000000000007918 */ /* 0x000fc00000000000 */
[----:B------:R-:W-:-:S00]  /*2920*/  NOP ;  /* 0x0000000000007918 */ /* 0x000fc00000000000 */
[----:B------:R-:W-:-:S00]  /*2930*/  NOP ;  /* 0x0000000000007918 */ /* 0x000fc00000000000 */
[----:B------:R-:W-:-:S00]  /*2940*/  NOP ;  /* 0x0000000000007918 */ /* 0x000fc00000000000 */
[----:B------:R-:W-:-:S00]  /*2950*/  NOP ;  /* 0x0000000000007918 */ /* 0x000fc00000000000 */
[----:B------:R-:W-:-:S00]  /*2960*/  NOP ;  /* 0x0000000000007918 */ /* 0x000fc00000000000 */
[----:B------:R-:W-:-:S00]  /*2970*/  NOP ;  /* 0x0000000000007918 */ /* 0x000fc00000000000 */
.L_x_116:


//--------------------- .text._Z14fdk_kernel_3DWPfiiiifffffy --------------------------
	.section	.text._Z14fdk_kernel_3DWPfiiiifffffy,"ax",@progbits
	.align	128
        .global         _Z14fdk_kernel_3DWPfiiiifffffy
        .type           _Z14fdk_kernel_3DWPfiiiifffffy,@function
        .size           _Z14fdk_kernel_3DWPfiiiifffffy,(.L_x_117 - _Z14fdk_kernel_3DWPfiiiifffffy)
        .other          _Z14fdk_kernel_3DWPfiiiifffffy,@"STO_CUDA_ENTRY STV_DEFAULT"
_Z14fdk_kernel_3DWPfiiiifffffy:
.text._Z14fdk_kernel_3DWPfiiiifffffy:
[----:B------:R-:W-:Y:S01]  /*0000*/  LDC R1, c[0x0][0x37c] ;  /* 0x0000df00ff017b82 */ /* 0x000fe20000000800 */
[----:B------:R-:W0:Y:S07]  /*0010*/  S2R R13, SR_TID.Y ;  /* 0x00000000000d7919 */ /* 0x000e2e0000002200 */
[----:B------:R-:W1:Y:S01]  /*0020*/  LDC R3, c[0x0][0x360] ;  /* 0x0000d800ff037b82 */ /* 0x000e620000000800 */
[----:B------:R-:W2:Y:S01]  /*0030*/  LDCU.64 UR6, c[0x0][0x390] ;  /* 0x00007200ff0677ac */ /* 0x000ea20008000a00 */
[----:B------:R-:W1:Y:S06]  /*0040*/  S2R R12, SR_TID.X ;  /* 0x00000000000c7919 */ /* 0x000e6c0000002100 */
[----:B------:R-:W0:Y:S08]  /*0050*/  S2UR UR5, SR_CTAID.Y ;  /* 0x00000000000579c3 */ /* 0x000e300000002600 */
[----:B------:R-:W0:Y:S08]  /*0060*/  LDC R0, c[0x0][0x364] ;  /* 0x0000d900ff007b82 */ /* 0x000e300000000800 */
[----:B------:R-:W1:Y:S01]  /*0070*/  S2UR UR4, SR_CTAID.X ;  /* 0x00000000000479c3 */ /* 0x000e620000002500 */
[----:B0-----:R-:W-:-:S05]  /*0080*/  IMAD R13, R0, UR5, R13 ;  /* 0x00000005000d7c24 */ /* 0x001fca000f8e020d */
[----:B--2---:R-:W-:Y:S01]  /*0090*/  ISETP.GE.AND P0, PT, R13, UR7, PT ;  /* 0x000000070d007c0c */ /* 0x004fe2000bf06270 */
[----:B-1----:R-:W-:-:S05]  /*00a0*/  IMAD R12, R3, UR4, R12 ;  /* 0x00000004030c7c24 */ /* 0x002fca000f8e020c */
[----:B------:R-:W-:-:S13]  /*00b0*/  ISETP.GE.OR P0, PT, R12, UR6, P0 ;  /* 0x000000060c007c0c */ /* 0x000fda0008706670 */
[----:B------:R-:W-:Y:S05]  /*00c0*/  @P0 EXIT ;  /* 0x000000000000094d */ /* 0x000fea0003800000 */
[----:B------:R-:W0:Y:S01]  /*00d0*/  LDCU UR4, c[0x3][0xc] ;  /* 0x00c00180ff0477ac */ /* 0x000e220008000800 */
[----:B------:R-:W-:Y:S01]  /*00e0*/  HFMA2 R16, -RZ, RZ, 0, 0 ;  /* 0x00000000ff107431 */ /* 0x000fe200000001ff */
[----:B------:R-:W1:Y:S01]  /*00f0*/  LDCU.64 UR10, c[0x0][0x358] ;  /* 0x00006b00ff0a77ac */ /* 0x000e620008000a00 */
[----:B0-----:R-:W-:-:S09]  /*0100*/  UISETP.GE.AND UP0, UPT, UR4, 0x1, UPT ;  /* 0x000000010400788c */ /* 0x001fd2000bf06270 */
[----:B-1----:R-:W-:Y:S05]  /*0110*/  BRA.U !UP0, `(.L_x_58) ;  /* 0x00000021082c7547 */ /* 0x002fea000b800000 */
[----:B------:R-:W0:Y:S01]  /*0120*/  LDC.64 R4, c[0x0][0x398] ;  /* 0x0000e600ff047b82 */ /* 0x000e220000000a00 */
[----:B------:R-:W1:Y:S01]  /*0130*/  LDCU.64 UR8, c[0x0][0x388] ;  /* 0x00007100ff0877ac */ /* 0x000e620008000a00 */
[----:B------:R-:W-:Y:S02]  /*0140*/  I2FP.F32.S32 R2, R12 ;  /* 0x0000000c00027245 */ /* 0x000fe40000201400 */
[----:B------:R-:W-:Y:S01]  /*0150*/  MOV R16, RZ ;  /* 0x000000ff00107202 */ /* 0x000fe20000000f00 */
[----:B------:R-:W0:Y:S03]  /*0160*/  LDCU.64 UR6, c[0x0][0x3a0] ;  /* 0x00007400ff0677ac */ /* 0x000e260008000a00 */
[----:B------:R-:W2:Y:S01]  /*0170*/  LDC R8, c[0x3][0x20] ;  /* 0x00c00800ff087b82 */ /* 0x000ea20000000800 */
[----:B------:R-:W3:Y:S01]  /*0180*/  LDCU UR5, c[0x0][0x3a8] ;  /* 0x00007500ff0577ac */ /* 0x000ee20008000800 */
[----:B------:R-:W-:-:S06]  /*0190*/  UISETP.GE.U32.AND UP0, UPT, UR4, 0x4, UPT ;  /* 0x000000040400788c */ /* 0x000fcc000bf06070 */
[----:B------:R-:W4:Y:S01]  /*01a0*/  LDC.64 R6, c[0x3][0x18] ;  /* 0x00c00600ff067b82 */ /* 0x000f220000000a00 */
[----:B-1----:R-:W-:Y:S01]  /*01b0*/  I2FP.F32.S32 R3, UR8 ;  /* 0x0000000800037c45 */ /* 0x002fe20008201400 */
[----:B------:R-:W-:Y:S01]  /*01c0*/  ULOP3.LUT UR8, UR4, 0x3, URZ, 0xc0, !UPT ;  /* 0x0000000304087892 */ /* 0x000fe2000f8ec0ff */
[----:B0-----:R-:W-:Y:S01]  /*01d0*/  FADD R11, -R4, UR6 ;  /* 0x00000006040b7e21 */ /* 0x001fe20008000100 */
[----:B------:R-:W-:Y:S01]  /*01e0*/  FADD R0, -R5, UR7 ;  /* 0x0000000705007e21 */ /* 0x000fe20008000100 */
[----:B------:R-:W-:Y:S01]  /*01f0*/  I2FP.F32.U32 R4, R13 ;  /* 0x0000000d00047245 */ /* 0x000fe20000201000 */
[----:B------:R-:W-:Y:S01]  /*0200*/  UIMAD UR6, UR4, UR9, URZ ;  /* 0x00000009040672a4 */ /* 0x000fe2000f8e02ff */
[----:B--2---:R-:W-:Y:S01]  /*0210*/  FADD R3, -R3, R8 ;  /* 0x0000000803037221 */ /* 0x004fe20000000100 */
[----:B------:R-:W-:-:S03]  /*0220*/  FADD R5, R8, 0.5 ;  /* 0x3f00000008057421 */ /* 0x000fc60000000000 */
[----:B------:R-:W-:Y:S01]  /*0230*/  FADD R3, -R0, R3 ;  /* 0x0000000300037221 */ /* 0x000fe20000000100 */
[--C-:B----4-:R-:W-:Y:S01]  /*0240*/  FADD R2, R2, -R7.reuse ;  /* 0x8000000702027221 */ /* 0x110fe20000000000 */
[----:B------:R-:W-:Y:S01]  /*0250*/  FADD R4, R4, -R7 ;  /* 0x8000000704047221 */ /* 0x000fe20000000000 */
[-C--:B------:R-:W-:Y:S01]  /*0260*/  FMUL R0, R6, R6.reuse ;  /* 0x0000000606007220 */ /* 0x080fe20000400000 */
[----:B------:R-:W-:Y:S01]  /*0270*/  FADD R7, R7, 0.5 ;  /* 0x3f00000007077421 */ /* 0x000fe20000000000 */
[----:B------:R-:W-:Y:S01]  /*0280*/  FADD R11, R11, R2 ;  /* 0x000000020b0b7221 */ /* 0x000fe20000000000 */
[----:B------:R-:W-:Y:S01]  /*0290*/  FMUL R2, R3, R6 ;  /* 0x0000000603027220 */ /* 0x000fe20000400000 */
[----:B------:R-:W-:Y:S01]  /*02a0*/  MOV R6, RZ ;  /* 0x000000ff00067202 */ /* 0x000fe20000000f00 */
[----:B---3--:R-:W-:Y:S01]  /*02b0*/  FADD R4, R4, UR5 ;  /* 0x0000000504047e21 */ /* 0x008fe20008000000 */
[----:B------:R-:W-:Y:S06]  /*02c0*/  BRA.U !UP0, `(.L_x_59) ;  /* 0x00000011085c7547 */ /* 0x000fec000b800000 */
[----:B------:R-:W0:Y:S01]  /*02d0*/  LDC R15, c[0x3][0x18] ;  /* 0x00c00600ff0f7b82 */ /* 0x000e220000000800 */
[----:B------:R-:W-:Y:S01]  /*02e0*/  ULOP3.LUT UR4, UR4, 0x7ffffffc, URZ, 0xc0, !UPT ;  /* 0x7ffffffc04047892 */ /* 0x000fe2000f8ec0ff */
[----:B------:R-:W-:Y:S01]  /*02f0*/  HFMA2 R14, -RZ, RZ, 0, 5.9604644775390625e-08 ;  /* 0x00000001ff0e7431 */ /* 0x000fe200000001ff */
[----:B------:R-:W-:Y:S01]  /*0300*/  MOV R16, RZ ;  /* 0x000000ff00107202 */ /* 0x000fe20000000f00 */
[----:B------:R-:W1:Y:S03]  /*0310*/  LDCU.64 UR14, c[0x0][0x398] ;  /* 0x00007300ff0e77ac */ /* 0x000e660008000a00 */
[----:B------:R-:W-:Y:S01]  /*0320*/  MOV R6, UR4 ;  /* 0x0000000400067c02 */ /* 0x000fe20008000f00 */
[----:B------:R-:W2:Y:S01]  /*0330*/  LDCU.64 UR12, c[0x3][0x10] ;  /* 0x00c00200ff0c77ac */ /* 0x000ea20008000a00 */
[----:B------:R-:W-:-:S05]  /*0340*/  UMOV UR7, UR6 ;  /* 0x0000000600077c82 */ /* 0x000fca0008000000 */
.L_x_84:
[----:B------:R-:W-:Y:S01]  /*0350*/  I2FP.F32.S32 R3, UR7 ;  /* 0x0000000700037c45 */ /* 0x000fe20008201400 */
[----:B------:R-:W-:Y:S04]  /*0360*/  BSSY.RECONVERGENT B2, `(.L_x_60) ;  /* 0x0000018000027945 */ /* 0x000fe80003800200 */
[----:B--2---:R-:W-:-:S04]  /*0370*/  FMUL R3, R3, UR12 ;  /* 0x0000000c03037c20 */ /* 0x004fc80008400000 */
[----:B------:R-:W-:-:S04]  /*0380*/  FMUL.RZ R19, R3, 0.15915493667125701904 ;  /* 0x3e22f98303137820 */ /* 0x000fc8000040c000 */
[----:B------:R-:W2:Y:S08]  /*0390*/  MUFU.COS R8, R19 ;  /* 0x0000001300087308 */ /* 0x000eb00000000000 */
[----:B------:R-:W3:Y:S01]  /*03a0*/  MUFU.SIN R3, R19 ;  /* 0x0000001300037308 */ /* 0x000ee20000000400 */
[----:B--2---:R-:W-:-:S04]  /*03b0*/  FMUL R10, R4, R8 ;  /* 0x00000008040a7220 */ /* 0x004fc80000400000 */
[----:B---3--:R-:W-:-:S04]  /*03c0*/  FFMA R10, -R11, R3, R10 ;  /* 0x000000030b0a7223 */ /* 0x008fc8000000010a */
[----:B0-----:R-:W-:Y:S01]  /*03d0*/  FFMA R17, -R10, UR13, R15 ;  /* 0x0000000d0a117c23 */ /* 0x001fe2000800010f */
[----:B------:R-:W-:-:S03]  /*03e0*/  FMUL R10, R4, R3 ;  /* 0x00000003040a7220 */ /* 0x000fc60000400000 */
[----:B------:R-:W0:Y:S01]  /*03f0*/  MUFU.RCP R18, R17 ;  /* 0x0000001100127308 */ /* 0x000e220000001000 */
[----:B------:R-:W-:Y:S01]  /*0400*/  FFMA R10, R11, R8, R10 ;  /* 0x000000080b0a7223 */ /* 0x000fe2000000000a */
[----:B------:R-:W-:-:S03]  /*0410*/  IADD3 R8, PT, PT, R14, -0x1, RZ ;  /* 0xffffffff0e087810 */ /* 0x000fc60007ffe0ff */
[----:B------:R-:W-:-:S04]  /*0420*/  FMUL R3, R10, R15 ;  /* 0x0000000f0a037220 */ /* 0x000fc80000400000 */
[----:B------:R-:W2:Y:S01]  /*0430*/  FCHK P0, R3, R17 ;  /* 0x0000001103007302 */ /* 0x000ea20000000000 */
[----:B0-----:R-:W-:-:S04]  /*0440*/  FFMA R9, -R17, R18, 1 ;  /* 0x3f80000011097423 */ /* 0x001fc80000000112 */
[----:B------:R-:W-:-:S04]  /*0450*/  FFMA R18, R18, R9, R18 ;  /* 0x0000000912127223 */ /* 0x000fc80000000012 */
[----:B------:R-:W-:-:S04]  /*0460*/  FFMA R9, R3, R18, RZ ;  /* 0x0000001203097223 */ /* 0x000fc800000000ff */
[----:B------:R-:W-:-:S04]  /*0470*/  FFMA R26, -R17, R9, R3 ;  /* 0x00000009111a7223 */ /* 0x000fc80000000103 */
[----:B------:R-:W-:Y:S01]  /*0480*/  FFMA R26, R18, R26, R9 ;  /* 0x0000001a121a7223 */ /* 0x000fe20000000009 */
[----:B--2---:R-:W-:Y:S06]  /*0490*/  @!P0 BRA `(.L_x_61) ;  /* 0x0000000000108947 */ /* 0x004fec0003800000 */
[----:B------:R-:W-:Y:S02]  /*04a0*/  MOV R24, R17 ;  /* 0x0000001100187202 */ /* 0x000fe40000000f00 */
[----:B------:R-:W-:-:S07]  /*04b0*/  MOV R10, 0x4d0 ;  /* 0x000004d0000a7802 */ /* 0x000fce0000000f00 */
[----:B-1----:R-:W-:Y:S05]  /*04c0*/  CALL.REL.NOINC `($__internal_1_$__cuda_sm3x_div_rn_noftz_f32_slowpath) ;  /* 0x0000001c00607944 */ /* 0x002fea0003c00000 */
[----:B------:R-:W-:-:S07]  /*04d0*/  MOV R26, R3 ;  /* 0x00000003001a7202 */ /* 0x000fce0000000f00 */
.L_x_61:
[----:B-1----:R-:W-:Y:S05]  /*04e0*/  BSYNC.RECONVERGENT B2 ;  /* 0x0000000000027941 */ /* 0x002fea0003800200 */
.L_x_60:
        /* <DEDUP_REMOVED lines=12> */
[----:B------:R-:W-:Y:S05]  /*05b0*/  CALL.REL.NOINC `($__internal_1_$__cuda_sm3x_div_rn_noftz_f32_slowpath) ;  /* 0x0000001c00247944 */ /* 0x000fea0003c00000 */
.L_x_63:
[----:B------:R-:W-:Y:S05]  /*05c0*/  BSYNC.RECONVERGENT B2 ;  /* 0x0000000000027941 */ /* 0x000fea0003800200 */
.L_x_62:
        /* <DEDUP_REMOVED lines=22> */
[----:B-----5:R-:W-:Y:S05]  /*0730*/  CALL.REL.NOINC `($__internal_1_$__cuda_sm3x_div_rn_noftz_f32_slowpath) ;  /* 0x0000001800c47944 */ /* 0x020fea0003c00000 */
[----:B------:R-:W-:-:S07]  /*0740*/  MOV R18, R3 ;  /* 0x0000000300127202 */ /* 0x000fce0000000f00 */
.L_x_65:
[----:B------:R-:W-:Y:S05]  /*0750*/  BSYNC.RECONVERGENT B2 ;  /* 0x0000000000027941 */ /* 0x000fea0003800200 */
.L_x_64:
        /* <DEDUP_REMOVED lines=9> */
[----:B-1----:R-:W-:-:S04]  /*07f0*/  FFMA R10, -R11, R3, R10 ;  /* 0x000000030b0a7223 */ /* 0x002fc8000000010a */
[----:B------:R-:W-:Y:S01]  /*0800*/  FFMA R17, -R10, UR13, R15 ;  /* 0x0000000d0a117c23 */ /* 0x000fe2000800010f */
[----:B------:R-:W-:-:S03]  /*0810*/  FMUL R10, R4, R3 ;  /* 0x00000003040a7220 */ /* 0x000fc60000400000 */
[----:B------:R-:W0:Y:S01]  /*0820*/  MUFU.RCP R20, R17 ;  /* 0x0000001100147308 */ /* 0x000e220000001000 */
[----:B------:R-:W-:-:S04]  /*0830*/  FFMA R10, R11, R8, R10 ;  /* 0x000000080b0a7223 */ /* 0x000fc8000000000a */
[----:B------:R-:W-:-:S04]  /*0840*/  FMUL R3, R10, R15 ;  /* 0x0000000f0a037220 */ /* 0x000fc80000400000 */
        /* <DEDUP_REMOVED lines=9> */
[----:B------:R-:W-:Y:S05]  /*08e0*/  CALL.REL.NOINC `($__internal_1_$__cuda_sm3x_div_rn_noftz_f32_slowpath) ;  /* 0x0000001800587944 */ /* 0x000fea0003c00000 */
[----:B------:R-:W-:-:S07]  /*08f0*/  MOV R8, R3 ;  /* 0x0000000300087202 */ /* 0x000fce0000000f00 */
.L_x_67:
[----:B------:R-:W-:Y:S05]  /*0900*/  BSYNC.RECONVERGENT B2 ;  /* 0x0000000000027941 */ /* 0x000fea0003800200 */
.L_x_66:
        /* <DEDUP_REMOVED lines=13> */
.L_x_69:
[----:B------:R-:W-:Y:S05]  /*09e0*/  BSYNC.RECONVERGENT B2 ;  /* 0x0000000000027941 */ /* 0x000fea0003800200 */
.L_x_68:
        /* <DEDUP_REMOVED lines=16> */
.L_x_71:
[----:B------:R-:W-:Y:S05]  /*0af0*/  BSYNC.RECONVERGENT B2 ;  /* 0x0000000000027941 */ /* 0x000fea0003800200 */
.L_x_70:
        /* <DEDUP_REMOVED lines=32> */
[----:B------:R-:W-:Y:S05]  /*0d00*/  CALL.REL.NOINC `($__internal_1_$__cuda_sm3x_div_rn_noftz_f32_slowpath) ;  /* 0x0000001400507944 */ /* 0x000fea0003c00000 */
[----:B------:R-:W-:-:S07]  /*0d10*/  MOV R8, R3 ;  /* 0x0000000300087202 */ /* 0x000fce0000000f00 */
.L_x_73:
[----:B------:R-:W-:Y:S05]  /*0d20*/  BSYNC.RECONVERGENT B2 ;  /* 0x0000000000027941 */ /* 0x000fea0003800200 */
.L_x_72:
        /* <DEDUP_REMOVED lines=13> */
.L_x_75:
[----:B------:R-:W-:Y:S05]  /*0e00*/  BSYNC.RECONVERGENT B2 ;  /* 0x0000000000027941 */ /* 0x000fea0003800200 */
.L_x_74:
        /* <DEDUP_REMOVED lines=16> */
.L_x_77:
[----:B------:R-:W-:Y:S05]  /*0f10*/  BSYNC.RECONVERGENT B2 ;  /* 0x0000000000027941 */ /* 0x000fea0003800200 */
.L_x_76:
        /* <DEDUP_REMOVED lines=35> */
.L_x_79:
[----:B------:R-:W-:Y:S05]  /*1150*/  BSYNC.RECONVERGENT B2 ;  /* 0x0000000000027941 */ /* 0x000fea0003800200 */
.L_x_78:
        /* <DEDUP_REMOVED lines=13> */
.L_x_81:
[----:B------:R-:W-:Y:S05]  /*1230*/  BSYNC.RECONVERGENT B2 ;  /* 0x0000000000027941 */ /* 0x000fea0003800200 */
.L_x_80:
        /* <DEDUP_REMOVED lines=16> */
.L_x_83:
[----:B------:R-:W-:Y:S05]  /*1340*/  BSYNC.RECONVERGENT B2 ;  /* 0x0000000000027941 */ /* 0x000fea0003800200 */
.L_x_82:
        /* <DEDUP_REMOVED lines=15> */
.L_x_59:
        /* <DEDUP_REMOVED lines=14> */
[----:B--2---:R-:W-:-:S04]  /*1520*/  FFMA R10, -R11, R3, R10 ;  /* 0x000000030b0a7223 */ /* 0x004fc8000000010a */
[----:B-1----:R-:W-:Y:S01]  /*1530*/  FFMA R15, -R10, UR5, R19 ;  /* 0x000000050a0f7c23 */ /* 0x002fe20008000113 */
        /* <DEDUP_REMOVED lines=15> */
.L_x_87:
[----:B------:R-:W-:Y:S05]  /*1630*/  BSYNC.RECONVERGENT B2 ;  /* 0x0000000000027941 */ /* 0x000fea0003800200 */
.L_x_86:
        /* <DEDUP_REMOVED lines=13> */
.L_x_89:
[----:B------:R-:W-:Y:S05]  /*1710*/  BSYNC.RECONVERGENT B2 ;  /* 0x0000000000027941 */ /* 0x000fea0003800200 */
.L_x_88:
[----:B------:R-:W0:Y:S01]  /*1720*/  LDCU.64 UR12, c[0x0][0x398] ;  /* 0x00007300ff0c77ac */ /* 0x000e220008000a00 */
[----:B------:R-:W-:Y:S02]  /*1730*/  HFMA2 R17, -RZ, RZ, -3, 0 ;  /* 0xc2000000ff117431 */ /* 0x000fe400000001ff */
[----:B------:R-:W-:Y:S01]  /*1740*/  FADD R8, R7, -R8 ;  /* 0x8000000807087221 */ /* 0x000fe20000000000 */
[----:B------:R-:W-:Y:S01]  /*1750*/  FADD R3, R5, -R3 ;  /* 0x8000000305037221 */ /* 0x000fe20000000000 */
[----:B------:R-:W1:Y:S01]  /*1760*/  LDCU UR4, c[0x0][0x3b0] ;  /* 0x00007600ff0477ac */ /* 0x000e620008000800 */
[----:B------:R-:W-:Y:S01]  /*1770*/  ISETP.GT.U32.AND P0, PT, R6, 0xffff, PT ;  /* 0x0000ffff0600780c */ /* 0x000fe20003f04070 */
[----:B------:R-:W-:Y:S01]  /*1780*/  UMOV UR5, URZ ;  /* 0x000000ff00057c82 */ /* 0x000fe20008000000 */
[----:B0-----:R-:W-:Y:S01]  /*1790*/  FADD R9, R8, UR12 ;  /* 0x0000000c08097e21 */ /* 0x001fe20008000000 */
[----:B------:R-:W-:Y:S01]  /*17a0*/  FADD R10, R3, UR13 ;  /* 0x0000000d030a7e21 */ /* 0x000fe20008000000 */
[----:B------:R-:W-:-:S04]  /*17b0*/  SEL R8, R6, 0xffff, !P0 ;  /* 0x0000ffff06087807 */ /* 0x000fc80004000000 */
[----:B-1----:R0:W5:Y:S01]  /*17c0*/  TEX.LL RZ, R17, R8, R17, UR4, ARRAY_2D, 0x1 ;  /* 0xa8ff041108117f60 */ /* 0x00216200089e01ff */
        /* <DEDUP_REMOVED lines=14> */
.L_x_91:
[----:B------:R-:W-:Y:S05]  /*18b0*/  BSYNC.RECONVERGENT B2 ;  /* 0x0000000000027941 */ /* 0x000fea0003800200 */
.L_x_90:
        /* <DEDUP_REMOVED lines=23> */
[----:B------:R-:W-:Y:S01]  /*1a30*/  IADD3 R8, PT, PT, R6, 0x1, RZ ;  /* 0x0000000106087810 */ /* 0x000fe20007ffe0ff */
[----:B-1----:R-:W-:Y:S06]  /*1a40*/  @!P0 BRA `(.L_x_93) ;  /* 0x0000000000108947 */ /* 0x002fec0003800000 */
[----:B------:R-:W-:Y:S02]  /*1a50*/  MOV R24, R15 ;  /* 0x0000000f00187202 */ /* 0x000fe40000000f00 */
[----:B------:R-:W-:-:S07]  /*1a60*/  MOV R10, 0x1a80 ;  /* 0x00001a80000a7802 */ /* 0x000fce0000000f00 */
[----:B------:R-:W-:Y:S05]  /*1a70*/  CALL.REL.NOINC `($__internal_1_$__cuda_sm3x_div_rn_noftz_f32_slowpath) ;  /* 0x0000000400f47944 */ /* 0x000fea0003c00000 */
[----:B------:R-:W-:-:S07]  /*1a80*/  MOV R14, R3 ;  /* 0x00000003000e7202 */ /* 0x000fce0000000f00 */
.L_x_93:
[----:B------:R-:W-:Y:S05]  /*1a90*/  BSYNC.RECONVERGENT B2 ;  /* 0x0000000000027941 */ /* 0x000fea0003800200 */
.L_x_92:
        /* <DEDUP_REMOVED lines=13> */
.L_x_95:
[----:B------:R-:W-:Y:S05]  /*1b70*/  BSYNC.RECONVERGENT B2 ;  /* 0x0000000000027941 */ /* 0x000fea0003800200 */
.L_x_94:
        /* <DEDUP_REMOVED lines=16> */
.L_x_97:
[----:B------:R-:W-:Y:S05]  /*1c80*/  BSYNC.RECONVERGENT B2 ;  /* 0x0000000000027941 */ /* 0x000fea0003800200 */
.L_x_96:
[----:B------:R-:W0:Y:S01]  /*1c90*/  LDCU.64 UR12, c[0x0][0x398] ;  /* 0x00007300ff0c77ac */ /* 0x000e220008000a00 */
[C---:B------:R-:W-:Y:S01]  /*1ca0*/  ISETP.GT.U32.AND P0, PT, R8.reuse, 0xffff, PT ;  /* 0x0000ffff0800780c */ /* 0x040fe20003f04070 */
[----:B------:R-:W-:Y:S01]  /*1cb0*/  HFMA2 R3, -RZ, RZ, -3, 0 ;  /* 0xc2000000ff037431 */ /* 0x000fe200000001ff */
[----:B------:R-:W1:Y:S02]  /*1cc0*/  LDCU UR4, c[0x0][0x3b0] ;  /* 0x00007600ff0477ac */ /* 0x000e640008000800 */
[----:B------:R-:W-:Y:S01]  /*1cd0*/  SEL R8, R8, 0xffff, !P0 ;  /* 0x0000ffff08087807 */ /* 0x000fe20004000000 */
[----:B------:R-:W-:Y:S01]  /*1ce0*/  UMOV UR5, URZ ;  /* 0x000000ff00057c82 */ /* 0x000fe20008000000 */
[----:B0-----:R-:W-:Y:S01]  /*1cf0*/  FADD R9, R15, UR12 ;  /* 0x0000000c0f097e21 */ /* 0x001fe20008000000 */
[----:B------:R-:W-:-:S05]  /*1d00*/  FADD R10, R14, UR13 ;  /* 0x0000000d0e0a7e21 */ /* 0x000fca0008000000 */
[----:B-1----:R-:W5:Y:S01]  /*1d10*/  TEX.LL RZ, R9, R8, R3, UR4, ARRAY_2D, 0x1 ;  /* 0xa8ff040308097f60 */ /* 0x002f6200089e01ff */
[----:B------:R-:W-:Y:S01]  /*1d20*/  IADD3 R6, PT, PT, R6, 0x2, RZ ;  /* 0x0000000206067810 */ /* 0x000fe20007ffe0ff */
[----:B-----5:R-:W-:-:S07]  /*1d30*/  FFMA R16, R9, R17, R16 ;  /* 0x0000001109107223 */ /* 0x020fce0000000010 */
.L_x_85:
        /* <DEDUP_REMOVED lines=31> */
.L_x_99:
[----:B------:R-:W-:Y:S05]  /*1f30*/  BSYNC.RECONVERGENT B2 ;  /* 0x0000000000027941 */ /* 0x000fea0003800200 */
.L_x_98:
        /* <DEDUP_REMOVED lines=13> */
.L_x_101:
[----:B------:R-:W-:Y:S05]  /*2010*/  BSYNC.RECONVERGENT B2 ;  /* 0x0000000000027941 */ /* 0x000fea0003800200 */
.L_x_100:
        /* <DEDUP_REMOVED lines=16> */
.L_x_103:
[----:B------:R-:W-:Y:S05]  /*2120*/  BSYNC.RECONVERGENT B2 ;  /* 0x0000000000027941 */ /* 0x000fea0003800200 */
.L_x_102:
        /* <DEDUP_REMOVED lines=8> */
[----:B-1----:R-:W5:Y:S02]  /*21b0*/  TEX.LL RZ, R9, R8, R7, UR4, ARRAY_2D, 0x1 ;  /* 0xa8ff040708097f60 */ /* 0x002f6400089e01ff */
[----:B-----5:R-:W-:-:S07]  /*21c0*/  FFMA R16, R9, R3, R16 ;  /* 0x0000000309107223 */ /* 0x020fce0000000010 */
.L_x_58:
        /* <DEDUP_REMOVED lines=8> */
        .weak           $__internal_1_$__cuda_sm3x_div_rn_noftz_f32_slowpath
        .type           $__internal_1_$__cuda_sm3x_div_rn_noftz_f32_slowpath,@function
        .size           $__internal_1_$__cuda_sm3x_div_rn_noftz_f32_slowpath,(.L_x_117 - $__internal_1_$__cuda_sm3x_div_rn_noftz_f32_slowpath)
$__internal_1_$__cuda_sm3x_div_rn_noftz_f32_slowpath:
        /* <DEDUP_REMOVED lines=34> */
.L_x_105:
        /* <DEDUP_REMOVED lines=51> */
.L_x_112:
[----:B------:R-:W-:-:S04]  /*27a0*/  LOP3.LUT R3, R3, 0x80000000, RZ, 0xc0, !PT ;  /* 0x8000000003037812 */ /* 0x000fc800078ec0ff */
[----:B------:R-:W-:Y:S01]  /*27b0*/  LOP3.LUT R3, R3, 0x7f800000, RZ, 0xfc, !PT ;  /* 0x7f80000003037812 */ /* 0x000fe200078efcff */
[----:B------:R-:W-:Y:S06]  /*27c0*/  BRA `(.L_x_113) ;  /* 0x0000000000047947 */ /* 0x000fec0003800000 */
.L_x_111:
[----:B------:R-:W-:-:S07]  /*27d0*/  LEA R3, R18, R3, 0x17 ;  /* 0x0000000312037211 */ /* 0x000fce00078eb8ff */
.L_x_113:
[----:B------:R-:W-:Y:S05]  /*27e0*/  BSYNC.RECONVERGENT B1 ;  /* 0x0000000000017941 */ /* 0x000fea0003800200 */
.L_x_110:
[----:B------:R-:W-:Y:S05]  /*27f0*/  BRA `(.L_x_114) ;  /* 0x0000000000207947 */ /* 0x000fea0003800000 */
.L_x_109:
[----:B------:R-:W-:-:S04]  /*2800*/  LOP3.LUT R3, R24, 0x80000000, R3, 0x48, !PT ;  /* 0x8000000018037812 */ /* 0x000fc800078e4803 */
[----:B------:R-:W-:Y:S01]  /*2810*/  LOP3.LUT R3, R3, 0x7f800000, RZ, 0xfc, !PT ;  /* 0x7f80000003037812 */ /* 0x000fe200078efcff */
[----:B------:R-:W-:Y:S06]  /*2820*/  BRA `(.L_x_114) ;  /* 0x0000000000147947 */ /* 0x000fec0003800000 */
.L_x_108:
[----:B------:R-:W-:Y:S01]  /*2830*/  LOP3.LUT R3, R24, 0x80000000, R3, 0x48, !PT ;  /* 0x8000000018037812 */ /* 0x000fe200078e4803 */
[----:B------:R-:W-:Y:S06]  /*2840*/  BRA `(.L_x_114) ;  /* 0x00000000000c7947 */ /* 0x000fec0003800000 */
.L_x_107:
[----:B------:R-:W0:Y:S01]  /*2850*/  MUFU.RSQ R3, -QNAN ;  /* 0xffc0000000037908 */ /* 0x000e220000001400 */
[----:B------:R-:W-:Y:S05]  /*2860*/  BRA `(.L_x_114) ;  /* 0x0000000000047947 */ /* 0x000fea0003800000 */
.L_x_106:
[----:B------:R-:W-:-:S07]  /*2870*/  FADD.FTZ R3, R3, R24 ;  /* 0x0000001803037221 */ /* 0x000fce0000010000 */
.L_x_114:
[----:B------:R-:W-:Y:S05]  /*2880*/  BSYNC.RECONVERGENT B0 ;  /* 0x0000000000007941 */ /* 0x000fea0003800200 */
.L_x_104:
[----:B------:R-:W-:Y:S01]  /*2890*/  HFMA2 R19, -RZ, RZ, 0, 0 ;  /* 0x00000000ff137431 */ /* 0x000fe200000001ff */
[----:B------:R-:W-:-:S04]  /*28a0*/  MOV R18, R10 ;  /* 0x0000000a00127202 */ /* 0x000fc80000000f00 */
[----:B0-----:R-:W-:Y:S05]  /*28b0*/  RET.REL.NODEC R18 `(_Z14fdk_kernel_3DWPfiiiifffffy) ;  /* 0xffffffd412d07950 */ /* 0x001fea0003c3ffff */
.L_x_115:
        /* <DEDUP_REMOVED lines=12> */
.L_x_117:


//--------------------- .nv.shared.reserved.0     --------------------------
	.section	.nv.shared.reserved.0,"aw",@nobits
	.weak		__nv_reservedSMEM_offset_0_alias
	.size		__nv_reservedSMEM_offset_0_alias, 0, 64
	.other		__nv_reservedSMEM_offset_0_alias,@"STO_CUDA_RESERVED_SHARED STV_DEFAULT"
__nv_reservedSMEM_offset_0_alias:
	.zero		0
	.zero		64


//--------------------- .nv.constant0._Z16fdk_kernel_3DW_RPfiiiiifffffy --------------------------
	.section	.nv.constant0._Z16fdk_kernel_3DW_RPfiiiiifffffy,"a",@progbits
	.sectionflags	@""
	.align	4
.nv.constant0._Z16fdk_kernel_3DW_RPfiiiiifffffy:
	.zero		952


//--------------------- .nv.constant0._Z14fdk_kernel_3DWPfiiiifffffy --------------------------
	.section	.nv.constant0._Z14fdk_kernel_3DWPfiiiifffffy,"a",@progbits
	.sectionflags	@""
	.align	4
.nv.constant0._Z14fdk_kernel_3DWPfiiiifffffy:
	.zero		952


//--------------------- SYMBOLS --------------------------

	.type		.nv.reservedSmem.offset0,@object
	.size		.nv.reservedSmem.offset0,0x4
